def matmul_kernel(
    a_ptr,
    b_ptr,
    c_ptr,
    M,
    N,
    K,
    stride_am,
    stride_ak,
    stride_bk,
    stride_bn,
    stride_cm,
    stride_cn,
    BLOCK_M: tl.constexpr,
    BLOCK_N: tl.constexpr,
    BLOCK_K: tl.constexpr,
    GROUP_M: tl.constexpr,
):
    pid = tl.program_id(axis=0)
    num_pid_m = tl.cdiv(M, BLOCK_M)
    num_pid_n = tl.cdiv(N, BLOCK_N)
    num_pid_in_group = GROUP_M * num_pid_n
    group_id = pid // num_pid_in_group
    first_pid_m = group_id * GROUP_M
    group_size_m = min(num_pid_m - first_pid_m, GROUP_M)
    pid_m = first_pid_m + ((pid % num_pid_in_group) % group_size_m)
    pid_n = (pid % num_pid_in_group) // group_size_m

    offs_am = (pid_m * BLOCK_M + tl.arange(0, BLOCK_M)) % M
    offs_bn = (pid_n * BLOCK_N + tl.arange(0, BLOCK_N)) % N
    offs_k = tl.arange(0, BLOCK_K)
    a_ptrs = a_ptr + offs_am[:, None] * stride_am + offs_k[None, :] * stride_ak
    b_ptrs = b_ptr + offs_k[:, None] * stride_bk + offs_bn[None, :] * stride_bn

    acc = tl.zeros((BLOCK_M, BLOCK_N), dtype=tl.float32)
    for kk in range(0, tl.cdiv(K, BLOCK_K)):
        a = tl.load(a_ptrs, mask=offs_k[None, :] < K - kk * BLOCK_K, other=0.0)
        b = tl.load(b_ptrs, mask=offs_k[:, None] < K - kk * BLOCK_K, other=0.0)
        acc = tl.dot(a, b, acc)
        a_ptrs += BLOCK_K * stride_ak
        b_ptrs += BLOCK_K * stride_bk

    c = acc.to(c_ptr.dtype.element_ty)
    offs_cm = pid_m * BLOCK_M + tl.arange(0, BLOCK_M)
    offs_cn = pid_n * BLOCK_N + tl.arange(0, BLOCK_N)
    c_ptrs = c_ptr + offs_cm[:, None] * stride_cm + offs_cn[None, :] * stride_cn
    mask = (offs_cm[:, None] < M) & (offs_cn[None, :] < N)
    tl.store(c_ptrs, c, mask=mask)

# config = {"BLOCK_K": 64, "BLOCK_M": 128, "BLOCK_N": 128, "GROUP_M": 8, "arch": "sm_100", "dtype": "bf16", "num_ctas": 1, "num_stages": 3, "num_warps": 4}
# arch = sm_100


// ===== COMPILED SASS (sm_100a) =====

	.target	sm_100a

	.elftype	@"ET_EXEC"


//--------------------- .note.nv.tkinfo           --------------------------
	.section	.note.nv.tkinfo,"",@"SHT_NOTE"
	.sectionflags	@"SHF_NOTE_NV_TKINFO"
	.tkinfo
        /*0018*/ 	.word	0x00000081
        /*0030*/ 	.string	""
        /*0030*/ 	.string	"ptxas-blackwell"
        /*0030*/ 	.string	"Cuda compilation tools, release 12.9, V12.9.86"
        /*0030*/ 	.string	"Build cuda_12.9.r12.9/compiler.36037853_0"
        /*0030*/ 	.string	"-v  -suppress-debug-info  -lineinfo  -arch sm_100a "



//--------------------- .note.nv.cuver            --------------------------
	.section	.note.nv.cuver,"",@"SHT_NOTE"
	.sectionflags	@"SHF_NOTE_NV_CUVER"
        /*0018*/ 	.short	0x0001
        /*001a*/ 	.short	0x0064
        /*001c*/ 	.short	0x0001
        /*001e*/ 	.short	0x0000
        /*0020*/ 	.short	0x0001
        /*0022*/ 	.short	0x0000


//--------------------- .nv.info                  --------------------------
	.section	.nv.info,"",@"SHT_CUDA_INFO"
	.align	4


	//----- nvinfo : EIATTR_REGCOUNT
	.align		4
        /*0000*/ 	.byte	0x04, 0x2f
        /*0002*/ 	.short	(.L_4 - .L_3)
	.align		4
.L_3:
        /*0004*/ 	.word	index@(matmul_kernel)
        /*0008*/ 	.word	0x000000ff


	//----- nvinfo : EIATTR_FRAME_SIZE
	.align		4
.L_4:
        /*000c*/ 	.byte	0x04, 0x11
        /*000e*/ 	.short	(.L_6 - .L_5)
	.align		4
.L_5:
        /*0010*/ 	.word	index@($__internal_2_$__cuda_sm10x_tcgen05_guardrail_trap_unallocated_columns_being_dealloced)
        /*0014*/ 	.word	0x00000088


	//----- nvinfo : EIATTR_FRAME_SIZE
	.align		4
.L_6:
        /*0018*/ 	.byte	0x04, 0x11
        /*001a*/ 	.short	(.L_8 - .L_7)
	.align		4
.L_7:
        /*001c*/ 	.word	index@($__internal_1_$__cuda_sm10x_tcgen05_guardrail_trap_phase_invalid_during_alloc)
        /*0020*/ 	.word	0x00000088


	//----- nvinfo : EIATTR_FRAME_SIZE
	.align		4
.L_8:
        /*0024*/ 	.byte	0x04, 0x11
        /*0026*/ 	.short	(.L_10 - .L_9)
	.align		4
.L_9:
        /*0028*/ 	.word	index@($__internal_0_$__cuda_sm10x_tcgen05_guardrail_trap_col_being_dealloced_not_returned_by_alloc)
        /*002c*/ 	.word	0x00000088


	//----- nvinfo : EIATTR_FRAME_SIZE
	.align		4
.L_10:
        /*0030*/ 	.byte	0x04, 0x11
        /*0032*/ 	.short	(.L_12 - .L_11)
	.align		4
.L_11:
        /*0034*/ 	.word	index@(matmul_kernel)
        /*0038*/ 	.word	0x00000088


	//----- nvinfo : EIATTR_MIN_STACK_SIZE
	.align		4
.L_12:
        /*003c*/ 	.byte	0x04, 0x12
        /*003e*/ 	.short	(.L_14 - .L_13)
	.align		4
.L_13:
        /*0040*/ 	.word	index@(matmul_kernel)
        /*0044*/ 	.word	0x00000088
.L_14:


//--------------------- .nv.info.matmul_kernel    --------------------------
	.section	.nv.info.matmul_kernel,"",@"SHT_CUDA_INFO"
	.sectionflags	@""
	.align	4


	//----- nvinfo : EIATTR_CUDA_API_VERSION
	.align		4
        /*0000*/ 	.byte	0x04, 0x37
        /*0002*/ 	.short	(.L_16 - .L_15)
.L_15:
        /*0004*/ 	.word	0x00000081


	//----- nvinfo : EIATTR_KPARAM_INFO
	.align		4
.L_16:
        /*0008*/ 	.byte	0x04, 0x17
        /*000a*/ 	.short	(.L_18 - .L_17)
.L_17:
        /*000c*/ 	.word	0x00000000
        /*0010*/ 	.short	0x000d
        /*0012*/ 	.short	0x0048
        /*0014*/ 	.byte	0x00, 0xf4, 0x21, 0x00


	//----- nvinfo : EIATTR_KPARAM_INFO
	.align		4
.L_18:
        /*0018*/ 	.byte	0x04, 0x17
        /*001a*/ 	.short	(.L_20 - .L_19)
.L_19:
        /*001c*/ 	.word	0x00000000
        /*0020*/ 	.short	0x000c
        /*0022*/ 	.short	0x0040
        /*0024*/ 	.byte	0x00, 0xf4, 0x21, 0x00


	//----- nvinfo : EIATTR_KPARAM_INFO
	.align		4
.L_20:
        /*0028*/ 	.byte	0x04, 0x17
        /*002a*/ 	.short	(.L_22 - .L_21)
.L_21:
        /*002c*/ 	.word	0x00000000
        /*0030*/ 	.short	0x000b
        /*0032*/ 	.short	0x0038
        /*0034*/ 	.byte	0x00, 0xf0, 0x11, 0x00


	//----- nvinfo : EIATTR_KPARAM_INFO
	.align		4
.L_22:
        /*0038*/ 	.byte	0x04, 0x17
        /*003a*/ 	.short	(.L_24 - .L_23)
.L_23:
        /*003c*/ 	.word	0x00000000
        /*0040*/ 	.short	0x000a
        /*0042*/ 	.short	0x0034
        /*0044*/ 	.byte	0x00, 0xf0, 0x11, 0x00


	//----- nvinfo : EIATTR_KPARAM_INFO
	.align		4
.L_24:
        /*0048*/ 	.byte	0x04, 0x17
        /*004a*/ 	.short	(.L_26 - .L_25)
.L_25:
        /*004c*/ 	.word	0x00000000
        /*0050*/ 	.short	0x0009
        /*0052*/ 	.short	0x0030
        /*0054*/ 	.byte	0x00, 0xf0, 0x11, 0x00


	//----- nvinfo : EIATTR_KPARAM_INFO
	.align		4
.L_26:
        /*0058*/ 	.byte	0x04, 0x17
        /*005a*/ 	.short	(.L_28 - .L_27)
.L_27:
        /*005c*/ 	.word	0x00000000
        /*0060*/ 	.short	0x0008
        /*0062*/ 	.short	0x002c
        /*0064*/ 	.byte	0x00, 0xf0, 0x11, 0x00


	//----- nvinfo : EIATTR_KPARAM_INFO
	.align		4
.L_28:
        /*0068*/ 	.byte	0x04, 0x17
        /*006a*/ 	.short	(.L_30 - .L_29)
.L_29:
        /*006c*/ 	.word	0x00000000
        /*0070*/ 	.short	0x0007
        /*0072*/ 	.short	0x0028
        /*0074*/ 	.byte	0x00, 0xf0, 0x11, 0x00


	//----- nvinfo : EIATTR_KPARAM_INFO
	.align		4
.L_30:
        /*0078*/ 	.byte	0x04, 0x17
        /*007a*/ 	.short	(.L_32 - .L_31)
.L_31:
        /*007c*/ 	.word	0x00000000
        /*0080*/ 	.short	0x0006
        /*0082*/ 	.short	0x0024
        /*0084*/ 	.byte	0x00, 0xf0, 0x11, 0x00


	//----- nvinfo : EIATTR_KPARAM_INFO
	.align		4
.L_32:
        /*0088*/ 	.byte	0x04, 0x17
        /*008a*/ 	.short	(.L_34 - .L_33)
.L_33:
        /*008c*/ 	.word	0x00000000
        /*0090*/ 	.short	0x0005
        /*0092*/ 	.short	0x0020
        /*0094*/ 	.byte	0x00, 0xf0, 0x11, 0x00


	//----- nvinfo : EIATTR_KPARAM_INFO
	.align		4
.L_34:
        /*0098*/ 	.byte	0x04, 0x17
        /*009a*/ 	.short	(.L_36 - .L_35)
.L_35:
        /*009c*/ 	.word	0x00000000
        /*00a0*/ 	.short	0x0004
        /*00a2*/ 	.short	0x001c
        /*00a4*/ 	.byte	0x00, 0xf0, 0x11, 0x00


	//----- nvinfo : EIATTR_KPARAM_INFO
	.align		4
.L_36:
        /*00a8*/ 	.byte	0x04, 0x17
        /*00aa*/ 	.short	(.L_38 - .L_37)
.L_37:
        /*00ac*/ 	.word	0x00000000
        /*00b0*/ 	.short	0x0003
        /*00b2*/ 	.short	0x0018
        /*00b4*/ 	.byte	0x00, 0xf0, 0x11, 0x00


	//----- nvinfo : EIATTR_KPARAM_INFO
	.align		4
.L_38:
        /*00b8*/ 	.byte	0x04, 0x17
        /*00ba*/ 	.short	(.L_40 - .L_39)
.L_39:
        /*00bc*/ 	.word	0x00000000
        /*00c0*/ 	.short	0x0002
        /*00c2*/ 	.short	0x0010
        /*00c4*/ 	.byte	0x00, 0xf4, 0x21, 0x00


	//----- nvinfo : EIATTR_KPARAM_INFO
	.align		4
.L_40:
        /*00c8*/ 	.byte	0x04, 0x17
        /*00ca*/ 	.short	(.L_42 - .L_41)
.L_41:
        /*00cc*/ 	.word	0x00000000
        /*00d0*/ 	.short	0x0001
        /*00d2*/ 	.short	0x0008
        /*00d4*/ 	.byte	0x00, 0xf4, 0x21, 0x00


	//----- nvinfo : EIATTR_KPARAM_INFO
	.align		4
.L_42:
        /*00d8*/ 	.byte	0x04, 0x17
        /*00da*/ 	.short	(.L_44 - .L_43)
.L_43:
        /*00dc*/ 	.word	0x00000000
        /*00e0*/ 	.short	0x0000
        /*00e2*/ 	.short	0x0000
        /*00e4*/ 	.byte	0x00, 0xf4, 0x21, 0x00


	//----- nvinfo : EIATTR_AT_ENTRY_FRAGMENTS
	.align		4
.L_44:
        /*00e8*/ 	.byte	0x04, 0x4f
        /*00ea*/ 	.short	(.L_46 - .L_45)


	//   ....[0]....
.L_45:
        /*00ec*/ 	.word	0x00000004


	//----- nvinfo : EIATTR_RESERVED_SMEM_USED
	.align		4
.L_46:
        /*00f0*/ 	.byte	0x01, 0x41
	.zero		2


	//----- nvinfo : EIATTR_SPARSE_MMA_MASK
	.align		4
        /*00f4*/ 	.byte	0x03, 0x50
        /*00f6*/ 	.short	0x0000


	//----- nvinfo : EIATTR_TCGEN05_1CTA_USED
	.align		4
        /*00f8*/ 	.byte	0x01, 0x51
	.zero		2


	//----- nvinfo : EIATTR_MAXREG_COUNT
	.align		4
        /*00fc*/ 	.byte	0x03, 0x1b
        /*00fe*/ 	.short	0x00ff


	//----- nvinfo : EIATTR_NUM_BARRIERS
	.align		4
        /*0100*/ 	.byte	0x02, 0x4c
        /*0102*/ 	.byte	0x01
	.zero		1


	//----- nvinfo : EIATTR_ANNOTATIONS
	.align		4
        /*0104*/ 	.byte	0x04, 0x55
        /*0106*/ 	.short	(.L_48 - .L_47)


	//   ....[0]....
.L_47:
        /*0108*/ 	.word	0x00000001
        /*010c*/ 	.byte	0x70, 0x09, 0x00, 0x00, 0x01, 0x00, 0x00, 0x00, 0x20, 0x73, 0x00, 0x00, 0x01, 0x00, 0x00, 0x00
        /* <DEDUP_REMOVED lines=35> */
        /*034c*/ 	.byte	0x40, 0xc8, 0x00, 0x00


	//----- nvinfo : EIATTR_INT_WARP_WIDE_INSTR_OFFSETS
	.align		4
.L_48:
        /*0350*/ 	.byte	0x04, 0x31
        /*0352*/ 	.short	(.L_50 - .L_49)


	//   ....[0]....
.L_49:
        /*0354*/ 	.word	0x00004080


	//   ....[1]....
        /*0358*/ 	.word	0x000040b0


	//   ....[2]....
        /*035c*/ 	.word	0x00007440


	//   ....[3]....
        /*0360*/ 	.word	0x00010960


	//   ....[4]....
        /*0364*/ 	.word	0x000109b0


	//----- nvinfo : EIATTR_COOP_GROUP_MASK_REGIDS
	.align		4
.L_50:
        /*0368*/ 	.byte	0x04, 0x29
        /*036a*/ 	.short	(.L_52 - .L_51)


	//   ....[0]....
.L_51:
        /*036c*/ 	.word	0xffffffff


	//   ....[1]....
        /*0370*/ 	.word	0xffffffff


	//   ....[2]....
        /*0374*/ 	.word	0xffffffff


	//   ....[3]....
        /*0378*/ 	.word	0xffffffff


	//----- nvinfo : EIATTR_COOP_GROUP_INSTR_OFFSETS
	.align		4
.L_52:
        /*037c*/ 	.byte	0x04, 0x28
        /*037e*/ 	.short	(.L_54 - .L_53)


	//   ....[0]....
.L_53:
        /*0380*/ 	.word	0x00000080


	//   ....[1]....
        /*0384*/ 	.word	0x00000340


	//   ....[2]....
        /*0388*/ 	.word	0x000107f0


	//   ....[3]....
        /*038c*/ 	.word	0x00010a60


	//----- nvinfo : EIATTR_VRC_CTA_INIT_COUNT
	.align		4
.L_54:
        /*0390*/ 	.byte	0x02, 0x4a
        /*0392*/ 	.byte	0x80
	.zero		1


	//----- nvinfo : EIATTR_MBARRIER_INSTR_OFFSETS
	.align		4
        /*0394*/ 	.byte	0x04, 0x39
        /*0396*/ 	.short	(.L_56 - .L_55)


	//   ....[0]....
.L_55:
        /*0398*/ 	.word	0x000041a0
        /*039c*/ 	.word	0x000000ff
        /*03a0*/ 	.word	0x00000000
        /*03a4*/ 	.short	0x0100
        /*03a6*/ 	.byte	0x0b
	.zero		1


	//   ....[1]....
        /*03a8*/ 	.word	0x00007460
        /*03ac*/ 	.word	0x000000ff
        /*03b0*/ 	.word	0x00008008
        /*03b4*/ 	.short	0x0100
        /*03b6*/ 	.byte	0x09
	.zero		1


	//   ....[2]....
        /*03b8*/ 	.word	0x0000b210
        /*03bc*/ 	.word	0x000000ff
        /*03c0*/ 	.word	0x00000000
        /*03c4*/ 	.short	0x010a
        /*03c6*/ 	.byte	0x0b
	.zero		1


	//   ....[3]....
        /*03c8*/ 	.word	0x0000c820
        /*03cc*/ 	.word	0x000000ff
        /*03d0*/ 	.word	0x00000000
        /*03d4*/ 	.short	0x010a
        /*03d6*/ 	.byte	0x0b
	.zero		1


	//   ....[4]....
        /*03d8*/ 	.word	0x0000c910
        /*03dc*/ 	.word	0x000000ff
        /*03e0*/ 	.word	0x00008000
        /*03e4*/ 	.short	0x0108
        /*03e6*/ 	.byte	0x09
	.zero		1


	//   ....[5]....
        /*03e8*/ 	.word	0x0000c940
        /*03ec*/ 	.word	0x000000ff
        /*03f0*/ 	.word	0x00008008
        /*03f4*/ 	.short	0x0108
        /*03f6*/ 	.byte	0x09
	.zero		1


	//   ....[6]....
        /*03f8*/ 	.word	0x00010a80
        /*03fc*/ 	.word	0x000000ff
        /*0400*/ 	.word	0x00000000
        /*0404*/ 	.short	0x010a
        /*0406*/ 	.byte	0x0b
	.zero		1


	//   ....[7]....
        /*0408*/ 	.word	0x00010ab0
        /*040c*/ 	.word	0x000000ff
        /*0410*/ 	.word	0x00000000
        /*0414*/ 	.short	0x010a
        /*0416*/ 	.byte	0x0b
	.zero		1


	//----- nvinfo : EIATTR_NUM_MBARRIERS
	.align		4
.L_56:
        /*0418*/ 	.byte	0x03, 0x38
        /*041a*/ 	.short	0x0002


	//----- nvinfo : EIATTR_EXIT_INSTR_OFFSETS
	.align		4
        /*041c*/ 	.byte	0x04, 0x1c
        /*041e*/ 	.short	(.L_58 - .L_57)


	//   ....[0]....
.L_57:
        /*0420*/ 	.word	0x00010a70


	//----- nvinfo : EIATTR_REQNTID
	.align		4
.L_58:
        /*0424*/ 	.byte	0x04, 0x10
        /*0426*/ 	.short	(.L_60 - .L_59)
.L_59:
        /*0428*/ 	.word	0x00000080
        /*042c*/ 	.word	0x00000001
        /*0430*/ 	.word	0x00000001


	//----- nvinfo : EIATTR_CRS_STACK_SIZE
	.align		4
.L_60:
        /*0434*/ 	.byte	0x04, 0x1e
        /*0436*/ 	.short	(.L_62 - .L_61)
.L_61:
        /*0438*/ 	.word	0x00000000


	//----- nvinfo : EIATTR_CBANK_PARAM_SIZE
	.align		4
.L_62:
        /*043c*/ 	.byte	0x03, 0x19
        /*043e*/ 	.short	0x0050


	//----- nvinfo : EIATTR_PARAM_CBANK
	.align		4
        /*0440*/ 	.byte	0x04, 0x0a
        /*0442*/ 	.short	(.L_64 - .L_63)
	.align		4
.L_63:
        /*0444*/ 	.word	index@(.nv.constant0.matmul_kernel)
        /*0448*/ 	.short	0x0380
        /*044a*/ 	.short	0x0050


	//----- nvinfo : EIATTR_SW_WAR
	.align		4
.L_64:
        /*044c*/ 	.byte	0x04, 0x36
        /*044e*/ 	.short	(.L_66 - .L_65)
.L_65:
        /*0450*/ 	.word	0x00000008
.L_66:


//--------------------- .nv.compat                --------------------------
	.section	.nv.compat,"",@"SHT_CUDA_COMPAT_INFO"
	.align	4
        /*0000*/ 	.byte	0x02, 0x02, 0x02, 0x00, 0x02, 0x05, 0x05, 0x00, 0x02, 0x03, 0x00, 0x00, 0x02, 0x06, 0x01, 0x00


//--------------------- .nv.callgraph             --------------------------
	.section	.nv.callgraph,"",@"SHT_CUDA_CALLGRAPH"
	.align	4
	.sectionentsize	8
	.align		4
        /*0000*/ 	.word	0x00000000
	.align		4
        /*0004*/ 	.word	0xffffffff
	.align		4
        /*0008*/ 	.word	0x00000000
	.align		4
        /*000c*/ 	.word	0xfffffffe
	.align		4
        /*0010*/ 	.word	0x00000000
	.align		4
        /*0014*/ 	.word	0xfffffffd
	.align		4
        /*0018*/ 	.word	0x00000000
	.align		4
        /*001c*/ 	.word	0xfffffffc


//--------------------- .text.matmul_kernel       --------------------------
	.section	.text.matmul_kernel,"ax",@progbits
	.align	128
        .global         matmul_kernel
        .type           matmul_kernel,@function
        .size           matmul_kernel,(.L_x_21 - matmul_kernel)
        .other          matmul_kernel,@"STO_CUDA_ENTRY STV_DEFAULT"
matmul_kernel:
.text.matmul_kernel:
[----:B------:R-:W0:Y:S01]  /*0000*/  LDC R1, c[0x0][0x37c] ;  /* 0x0000df00ff017b82 */ /* 0x000e220000000800 */
[----:B------:R-:W1:Y:S01]  /*0010*/  S2R R39, SR_TID.X ;  /* 0x0000000000277919 */ /* 0x000e620000002100 */
[----:B0-----:R-:W-:Y:S01]  /*0020*/  VIADD R1, R1, 0xffffff78 ;  /* 0xffffff7801017836 */ /* 0x001fe20000000000 */
[----:B------:R-:W0:Y:S01]  /*0030*/  LDCU.64 UR22, c[0x0][0x358] ;  /* 0x00006b00ff1677ac */ /* 0x000e220008000a00 */
[----:B-1----:R-:W-:-:S13]  /*0040*/  ISETP.GE.U32.AND P0, PT, R39, 0x20, PT ;  /* 0x000000202700780c */ /* 0x002fda0003f06070 */
[----:B------:R-:W-:Y:S02]  /*0050*/  VOTEU.ANY UP0, P0 ;  /* 0x0000000000ff7886 */ /* 0x000fe40000000100 */
[----:B------:R-:W-:Y:S05]  /*0060*/  BRA.U UP0, `(.L_x_0) ;  /* 0x0000000100b87547 */ /* 0x000fea000b800000 */
[----:B------:R-:W1:Y:S01]  /*0070*/  S2UR UR6, SR_CgaCtaId ;  /* 0x00000000000679c3 */ /* 0x000e620000008800 */
[----:B------:R-:W-:Y:S01]  /*0080*/  NOP ;  /* 0x0000000000007918 */ /* 0x000fe20000000000 */
[----:B------:R-:W-:Y:S02]  /*0090*/  UMOV UR4, 0x40 ;  /* 0x0000004000047882 */ /* 0x000fe40000000000 */
[----:B-1----:R-:W-:-:S09]  /*00a0*/  ULEA UR4, UR6, UR4, 0x18 ;  /* 0x0000000406047291 */ /* 0x002fd2000f8ec0ff */
[----:B------:R-:W1:Y:S01]  /*00b0*/  LDS.U8 R0, [UR4] ;  /* 0x00000004ff007984 */ /* 0x000e620008000000 */
[----:B------:R-:W-:Y:S02]  /*00c0*/  UMOV UR4, 0x400 ;  /* 0x0000040000047882 */ /* 0x000fe40000000000 */
[----:B------:R-:W-:Y:S01]  /*00d0*/  ULEA UR4, UR6, UR4, 0x18 ;  /* 0x0000000406047291 */ /* 0x000fe2000f8ec0ff */
[----:B-1----:R-:W-:-:S13]  /*00e0*/  ISETP.NE.AND P0, PT, R0, RZ, PT ;  /* 0x000000ff0000720c */ /* 0x002fda0003f05270 */
[----:B------:R-:W-:Y:S05]  /*00f0*/  @P0 BRA `(.L_x_1) ;  /* 0x00000000007c0947 */ /* 0x000fea0003800000 */
[----:B------:R-:W-:-:S13]  /*0100*/  ELECT P0, URZ, PT ;  /* 0x0000000000ff782f */ /* 0x000fda0003800000 */
[----:B------:R-:W-:Y:S05]  /*0110*/  @!P0 BRA `(.L_x_2) ;  /* 0x0000000000848947 */ /* 0x000fea0003800000 */
[----:B------:R-:W-:Y:S01]  /*0120*/  UMOV UR5, 0x8 ;  /* 0x0000000800057882 */ /* 0x000fe20000000000 */
[----:B------:R-:W-:Y:S02]  /*0130*/  IMAD.MOV.U32 R4, RZ, RZ, 0x1 ;  /* 0x00000001ff047424 */ /* 0x000fe400078e00ff */
[----:B------:R-:W-:Y:S02]  /*0140*/  IMAD.MOV.U32 R5, RZ, RZ, 0xff ;  /* 0x000000ffff057424 */ /* 0x000fe400078e00ff */
[----:B------:R-:W-:Y:S04]  /*0150*/  DEPBAR.LE SB1, 0x36 ;  /* 0x00009d800000791a */ /* 0x000fe80000000000 */
[----:B------:R-:W1:Y:S02]  /*0160*/  UTCATOMSWS.FIND_AND_SET.ALIGN UP1, UR5, UR5 ;  /* 0x00000005000575e3 */ /* 0x000e640008020800 */
[----:B-1----:R-:W-:-:S04]  /*0170*/  PLOP3.LUT P0, PT, PT, PT, UP1, 0x80, 0x8 ;  /* 0x000000000008781c */ /* 0x002fc80003f0f018 */
[----:B------:R-:W-:-:S04]  /*0180*/  SEL R0, RZ, 0xffffffff, !P0 ;  /* 0xffffffffff007807 */ /* 0x000fc80004000000 */
[----:B------:R-:W-:Y:S01]  /*0190*/  ISETP.NE.AND P0, PT, R0, RZ, PT ;  /* 0x000000ff0000720c */ /* 0x000fe20003f05270 */
[----:B------:R-:W-:-:S12]  /*01a0*/  IMAD.U32 R0, RZ, RZ, UR5 ;  /* 0x00000005ff007e24 */ /* 0x000fd8000f8e00ff */
[----:B------:R-:W-:Y:S05]  /*01b0*/  @P0 BRA `(.L_x_3) ;  /* 0x0000000000240947 */ /* 0x000fea0003800000 */
.L_x_4:
[----:B------:R-:W-:Y:S05]  /*01c0*/  NANOSLEEP 0x64 ;  /* 0x000000640000795d */ /* 0x000fea0003800000 */
[----:B------:R-:W-:-:S05]  /*01d0*/  UMOV UR5, 0x8 ;  /* 0x0000000800057882 */ /* 0x000fca0000000000 */
[----:B------:R-:W-:Y:S04]  /*01e0*/  DEPBAR.LE SB1, 0x36 ;  /* 0x00009d800000791a */ /* 0x000fe80000000000 */
[----:B------:R-:W1:Y:S02]  /*01f0*/  UTCATOMSWS.FIND_AND_SET.ALIGN UP1, UR5, UR5 ;  /* 0x00000005000575e3 */ /* 0x000e640008020800 */
[----:B-1----:R-:W-:-:S04]  /*0200*/  PLOP3.LUT P0, PT, PT, PT, UP1, 0x80, 0x8 ;  /* 0x000000000008781c */ /* 0x002fc80003f0f018 */
[----:B------:R-:W-:-:S04]  /*0210*/  SEL R0, RZ, 0xffffffff, !P0 ;  /* 0xffffffffff007807 */ /* 0x000fc80004000000 */
[----:B------:R-:W-:Y:S01]  /*0220*/  ISETP.NE.AND P0, PT, R0, RZ, PT ;  /* 0x000000ff0000720c */ /* 0x000fe20003f05270 */
[----:B------:R-:W-:-:S12]  /*0230*/  IMAD.U32 R0, RZ, RZ, UR5 ;  /* 0x00000005ff007e24 */ /* 0x000fd8000f8e00ff */
[----:B------:R-:W-:Y:S05]  /*0240*/  @!P0 BRA `(.L_x_4) ;  /* 0xfffffffc00dc8947 */ /* 0x000fea000383ffff */
.L_x_3:
[C---:B------:R-:W-:Y:S01]  /*0250*/  VIADD R3, R0.reuse, 0x10 ;  /* 0x0000001000037836 */ /* 0x040fe20000000000 */
[----:B------:R-:W-:Y:S01]  /*0260*/  UMOV UR5, 0x50 ;  /* 0x0000005000057882 */ /* 0x000fe20000000000 */
[----:B------:R-:W-:Y:S01]  /*0270*/  SHF.L.U32 R2, R5, R0, RZ ;  /* 0x0000000005027219 */ /* 0x000fe200000006ff */
[----:B------:R-:W-:Y:S01]  /*0280*/  ULEA UR5, UR6, UR5, 0x18 ;  /* 0x0000000506057291 */ /* 0x000fe2000f8ec0ff */
[----:B------:R-:W-:Y:S01]  /*0290*/  IMAD.SHL.U32 R0, R0, 0x20, RZ ;  /* 0x0000002000007824 */ /* 0x000fe200078e00ff */
[----:B------:R-:W-:-:S04]  /*02a0*/  SHF.L.U32 R3, R4, R3, RZ ;  /* 0x0000000304037219 */ /* 0x000fc800000006ff */
[----:B------:R-:W-:-:S05]  /*02b0*/  LOP3.LUT R2, R3, R2, RZ, 0xfc, !PT ;  /* 0x0000000203027212 */ /* 0x000fca00078efcff */
[----:B------:R1:W-:Y:S04]  /*02c0*/  ATOMS.OR RZ, [UR5], R2 ;  /* 0x00000002ffff798c */ /* 0x0003e8000b000005 */
[----:B------:R1:W-:Y:S01]  /*02d0*/  STS [UR4], R0 ;  /* 0x00000000ff007988 */ /* 0x0003e20008000804 */
[----:B------:R-:W-:Y:S05]  /*02e0*/  BRA `(.L_x_2) ;  /* 0x0000000000107947 */ /* 0x000fea0003800000 */
.L_x_1:
[----:B------:R-:W-:Y:S01]  /*02f0*/  IMAD.MOV.U32 R0, RZ, RZ, -0x1 ;  /* 0xffffffffff007424 */ /* 0x000fe200078e00ff */
[----:B------:R-:W-:-:S04]  /*0300*/  MOV R2, 0x330 ;  /* 0x0000033000027802 */ /* 0x000fc80000000f00 */
[----:B------:R1:W-:Y:S03]  /*0310*/  STS [UR4], R0 ;  /* 0x00000000ff007988 */ /* 0x0003e60008000804 */
[----:B01----:R-:W-:Y:S05]  /*0320*/  CALL.REL.NOINC `($__internal_1_$__cuda_sm10x_tcgen05_guardrail_trap_phase_invalid_during_alloc) ;  /* 0x0000010400f87944 */ /* 0x003fea0003c00000 */
.L_x_2:
[----:B------:R-:W-:Y:S05]  /*0330*/  WARPSYNC.ALL ;  /* 0x0000000000007948 */ /* 0x000fea0003800000 */
[----:B------:R-:W-:Y:S01]  /*0340*/  NOP ;  /* 0x0000000000007918 */ /* 0x000fe20000000000 */
.L_x_0:
[----:B------:R-:W2:Y:S01]  /*0350*/  LDC.64 R12, c[0x0][0x398] ;  /* 0x0000e600ff0c7b82 */ /* 0x000ea20000000a00 */
[----:B------:R-:W3:Y:S01]  /*0360*/  S2R R5, SR_CTAID.X ;  /* 0x0000000000057919 */ /* 0x000ee20000002500 */
[----:B------:R-:W-:Y:S01]  /*0370*/  SHF.R.U32.HI R203, RZ, 0x5, R39 ;  /* 0x00000005ffcb7819 */ /* 0x000fe20000011627 */
[----:B------:R-:W-:Y:S01]  /*0380*/  UMOV UR9, 0x400 ;  /* 0x0000040000097882 */ /* 0x000fe20000000000 */
[----:B------:R-:W4:Y:S04]  /*0390*/  LDCU.128 UR12, c[0x0][0x380] ;  /* 0x00007000ff0c77ac */ /* 0x000f280008000c00 */
[----:B------:R-:W5:Y:S01]  /*03a0*/  S2UR UR4, SR_CgaCtaId ;  /* 0x00000000000479c3 */ /* 0x000f620000008800 */
[----:B------:R-:W-:Y:S01]  /*03b0*/  UMOV UR6, 0x1 ;  /* 0x0000000100067882 */ /* 0x000fe20000000000 */
[----:B-12---:R-:W-:Y:S01]  /*03c0*/  VIADD R0, R13, 0x7f ;  /* 0x0000007f0d007836 */ /* 0x006fe20000000000 */
[----:B------:R-:W-:-:S04]  /*03d0*/  IABS R11, R12 ;  /* 0x0000000c000b7213 */ /* 0x000fc80000000000 */
[----:B------:R-:W-:Y:S01]  /*03e0*/  SHF.R.S32.HI R3, RZ, 0x1f, R0 ;  /* 0x0000001fff037819 */ /* 0x000fe20000011400 */
[----:B-----5:R-:W-:-:S03]  /*03f0*/  ULEA UR9, UR4, UR9, 0x18 ;  /* 0x0000000904097291 */ /* 0x020fc6000f8ec0ff */
[----:B------:R-:W-:Y:S02]  /*0400*/  LEA.HI R3, R3, R0, RZ, 0x7 ;  /* 0x0000000003037211 */ /* 0x000fe400078f38ff */
[----:B---3--:R-:W-:Y:S02]  /*0410*/  IABS R8, R5 ;  /* 0x0000000500087213 */ /* 0x008fe40000000000 */
[----:B------:R-:W-:-:S05]  /*0420*/  SHF.R.S32.HI R3, RZ, 0x7, R3 ;  /* 0x00000007ff037819 */ /* 0x000fca0000011403 */
[----:B------:R-:W-:-:S05]  /*0430*/  IMAD.SHL.U32 R4, R3, 0x8, RZ ;  /* 0x0000000803047824 */ /* 0x000fca00078e00ff */
[-C--:B------:R-:W-:Y:S02]  /*0440*/  IABS R7, R4.reuse ;  /* 0x0000000400077213 */ /* 0x080fe40000000000 */
[----:B------:R-:W-:Y:S02]  /*0450*/  IABS R10, R4 ;  /* 0x00000004000a7213 */ /* 0x000fe40000000000 */
[----:B------:R-:W1:Y:S08]  /*0460*/  I2F.RP R0, R7 ;  /* 0x0000000700007306 */ /* 0x000e700000209400 */
[----:B-1----:R-:W1:Y:S02]  /*0470*/  MUFU.RCP R0, R0 ;  /* 0x0000000000007308 */ /* 0x002e640000001000 */
[----:B-1----:R-:W-:-:S02]  /*0480*/  VIADD R2, R0, 0xffffffe ;  /* 0x0ffffffe00027836 */ /* 0x002fc40000000000 */
[----:B------:R-:W-:-:S04]  /*0490*/  IMAD.MOV R0, RZ, RZ, -R10 ;  /* 0x000000ffff007224 */ /* 0x000fc800078e0a0a */
[----:B------:R1:W2:Y:S02]  /*04a0*/  F2I.FTZ.U32.TRUNC.NTZ R3, R2 ;  /* 0x0000000200037305 */ /* 0x0002a4000021f000 */
[----:B-1----:R-:W-:Y:S02]  /*04b0*/  IMAD.MOV.U32 R2, RZ, RZ, RZ ;  /* 0x000000ffff027224 */ /* 0x002fe400078e00ff */
[----:B--2---:R-:W-:-:S04]  /*04c0*/  IMAD.MOV R6, RZ, RZ, -R3 ;  /* 0x000000ffff067224 */ /* 0x004fc800078e0a03 */
[----:B------:R-:W-:Y:S02]  /*04d0*/  IMAD R9, R6, R7, RZ ;  /* 0x0000000706097224 */ /* 0x000fe400078e02ff */
[----:B------:R-:W-:Y:S02]  /*04e0*/  IMAD.MOV.U32 R6, RZ, RZ, R8 ;  /* 0x000000ffff067224 */ /* 0x000fe400078e0008 */
[----:B------:R-:W-:-:S06]  /*04f0*/  IMAD.HI.U32 R3, R3, R9, R2 ;  /* 0x0000000903037227 */ /* 0x000fcc00078e0002 */
[----:B------:R-:W-:-:S04]  /*0500*/  IMAD.HI.U32 R3, R3, R6, RZ ;  /* 0x0000000603037227 */ /* 0x000fc800078e00ff */
[----:B------:R-:W-:Y:S01]  /*0510*/  IMAD R0, R3, R0, R6 ;  /* 0x0000000003007224 */ /* 0x000fe200078e0206 */
[----:B------:R-:W-:Y:S04]  /*0520*/  BAR.SYNC.DEFER_BLOCKING 0x0 ;  /* 0x0000000000007b1d */ /* 0x000fe80000010000 */
[----:B------:R-:W-:-:S13]  /*0530*/  ISETP.GT.U32.AND P1, PT, R7, R0, PT ;  /* 0x000000000700720c */ /* 0x000fda0003f24070 */
[----:B------:R-:W-:Y:S02]  /*0540*/  @!P1 IMAD.IADD R0, R0, 0x1, -R7 ;  /* 0x0000000100009824 */ /* 0x000fe400078e0a07 */
[----:B------:R-:W-:Y:S01]  /*0550*/  @!P1 VIADD R3, R3, 0x1 ;  /* 0x0000000103039836 */ /* 0x000fe20000000000 */
[----:B------:R-:W-:Y:S02]  /*0560*/  ISETP.NE.AND P1, PT, R4, RZ, PT ;  /* 0x000000ff0400720c */ /* 0x000fe40003f25270 */
[----:B------:R-:W-:Y:S02]  /*0570*/  ISETP.GE.U32.AND P0, PT, R0, R7, PT ;  /* 0x000000070000720c */ /* 0x000fe40003f06070 */
[----:B------:R-:W-:-:S04]  /*0580*/  LOP3.LUT R0, R5, R4, RZ, 0x3c, !PT ;  /* 0x0000000405007212 */ /* 0x000fc800078e3cff */
[----:B------:R-:W-:Y:S01]  /*0590*/  ISETP.GE.AND P2, PT, R0, RZ, PT ;  /* 0x000000ff0000720c */ /* 0x000fe20003f46270 */
[----:B------:R-:W-:-:S06]  /*05a0*/  VIADD R0, R12, 0x7f ;  /* 0x0000007f0c007836 */ /* 0x000fcc0000000000 */
[----:B------:R-:W-:-:S04]  /*05b0*/  @P0 VIADD R3, R3, 0x1 ;  /* 0x0000000103030836 */ /* 0x000fc80000000000 */
[----:B------:R-:W-:Y:S01]  /*05c0*/  IMAD.MOV.U32 R2, RZ, RZ, R3 ;  /* 0x000000ffff027224 */ /* 0x000fe200078e0003 */
[----:B------:R-:W-:-:S03]  /*05d0*/  SHF.R.S32.HI R3, RZ, 0x1f, R0 ;  /* 0x0000001fff037819 */ /* 0x000fc60000011400 */
[----:B------:R-:W-:Y:S01]  /*05e0*/  @!P2 IMAD.MOV R2, RZ, RZ, -R2 ;  /* 0x000000ffff02a224 */ /* 0x000fe200078e0a02 */
[----:B------:R-:W-:Y:S02]  /*05f0*/  @!P1 LOP3.LUT R2, RZ, R4, RZ, 0x33, !PT ;  /* 0x00000004ff029212 */ /* 0x000fe400078e33ff */
[----:B------:R-:W-:-:S03]  /*0600*/  LEA.HI R3, R3, R0, RZ, 0x7 ;  /* 0x0000000003037211 */ /* 0x000fc600078f38ff */
[----:B------:R-:W-:Y:S02]  /*0610*/  IMAD.SHL.U32 R9, R2, 0x8, RZ ;  /* 0x0000000802097824 */ /* 0x000fe400078e00ff */
[----:B------:R-:W-:-:S03]  /*0620*/  IMAD.MOV R2, RZ, RZ, -R2 ;  /* 0x000000ffff027224 */ /* 0x000fc600078e0a02 */
[----:B------:R-:W-:Y:S01]  /*0630*/  LEA.HI.SX32 R3, R3, -R9, 0x19 ;  /* 0x8000000903037211 */ /* 0x000fe200078fcaff */
[----:B------:R-:W-:Y:S02]  /*0640*/  IMAD R10, R4, R2, R5 ;  /* 0x00000002040a7224 */ /* 0x000fe400078e0205 */
[----:B------:R-:W-:Y:S01]  /*0650*/  IMAD.MOV.U32 R2, RZ, RZ, RZ ;  /* 0x000000ffff027224 */ /* 0x000fe200078e00ff */
[----:B------:R-:W-:Y:S02]  /*0660*/  VIMNMX R15, PT, PT, R3, 0x8, PT ;  /* 0x00000008030f7848 */ /* 0x000fe40003fe0100 */
[----:B------:R-:W-:Y:S02]  /*0670*/  IABS R7, R10 ;  /* 0x0000000a00077213 */ /* 0x000fe40000000000 */
[-C--:B------:R-:W-:Y:S02]  /*0680*/  IABS R8, R15.reuse ;  /* 0x0000000f00087213 */ /* 0x080fe40000000000 */
[----:B------:R-:W-:-:S02]  /*0690*/  IABS R4, R15 ;  /* 0x0000000f00047213 */ /* 0x000fc40000000000 */
[----:B------:R-:W1:Y:S08]  /*06a0*/  I2F.RP R0, R8 ;  /* 0x0000000800007306 */ /* 0x000e700000209400 */
[----:B-1----:R-:W1:Y:S02]  /*06b0*/  MUFU.RCP R0, R0 ;  /* 0x0000000000007308 */ /* 0x002e640000001000 */
[----:B-1----:R-:W-:-:S06]  /*06c0*/  VIADD R3, R0, 0xffffffe ;  /* 0x0ffffffe00037836 */ /* 0x002fcc0000000000 */
[----:B------:R-:W1:Y:S02]  /*06d0*/  F2I.FTZ.U32.TRUNC.NTZ R3, R3 ;  /* 0x0000000300037305 */ /* 0x000e64000021f000 */
[----:B-1----:R-:W-:-:S04]  /*06e0*/  IMAD.MOV R6, RZ, RZ, -R3 ;  /* 0x000000ffff067224 */ /* 0x002fc800078e0a03 */
[----:B------:R-:W-:Y:S02]  /*06f0*/  IMAD.MOV.U32 R5, RZ, RZ, R6 ;  /* 0x000000ffff057224 */ /* 0x000fe400078e0006 */
[----:B------:R-:W1:Y:S02]  /*0700*/  I2F.RP R6, R11 ;  /* 0x0000000b00067306 */ /* 0x000e640000209400 */
[----:B------:R-:W-:-:S04]  /*0710*/  IMAD R5, R5, R8, RZ ;  /* 0x0000000805057224 */ /* 0x000fc800078e02ff */
[----:B------:R-:W-:-:S04]  /*0720*/  IMAD.HI.U32 R2, R3, R5, R2 ;  /* 0x0000000503027227 */ /* 0x000fc800078e0002 */
[----:B------:R-:W-:Y:S02]  /*0730*/  IMAD.MOV R3, RZ, RZ, -R4 ;  /* 0x000000ffff037224 */ /* 0x000fe400078e0a04 */
[----:B------:R-:W-:Y:S01]  /*0740*/  IMAD.HI.U32 R0, R2, R7, RZ ;  /* 0x0000000702007227 */ /* 0x000fe200078e00ff */
[----:B------:R-:W-:Y:S01]  /*0750*/  IABS R2, R13 ;  /* 0x0000000d00027213 */ /* 0x000fe20000000000 */
[----:B-1----:R-:W1:Y:S02]  /*0760*/  MUFU.RCP R6, R6 ;  /* 0x0000000600067308 */ /* 0x002e640000001000 */
[----:B------:R-:W-:-:S05]  /*0770*/  IMAD R3, R0, R3, R7 ;  /* 0x0000000300037224 */ /* 0x000fca00078e0207 */
[----:B------:R-:W-:Y:S01]  /*0780*/  ISETP.GT.U32.AND P1, PT, R8, R3, PT ;  /* 0x000000030800720c */ /* 0x000fe20003f24070 */
[----:B------:R-:W2:Y:S01]  /*0790*/  I2F.RP R7, R2 ;  /* 0x0000000200077306 */ /* 0x000ea20000209400 */
[----:B-1----:R-:W-:-:S11]  /*07a0*/  VIADD R4, R6, 0xffffffe ;  /* 0x0ffffffe06047836 */ /* 0x002fd60000000000 */
[----:B------:R-:W-:Y:S02]  /*07b0*/  @!P1 IMAD.IADD R3, R3, 0x1, -R8 ;  /* 0x0000000103039824 */ /* 0x000fe400078e0a08 */
[----:B------:R-:W-:Y:S01]  /*07c0*/  @!P1 VIADD R0, R0, 0x1 ;  /* 0x0000000100009836 */ /* 0x000fe20000000000 */
[----:B------:R-:W-:Y:S01]  /*07d0*/  ISETP.NE.AND P1, PT, R15, RZ, PT ;  /* 0x000000ff0f00720c */ /* 0x000fe20003f25270 */
[----:B--2---:R-:W1:Y:S01]  /*07e0*/  MUFU.RCP R7, R7 ;  /* 0x0000000700077308 */ /* 0x004e620000001000 */
[----:B------:R-:W-:Y:S02]  /*07f0*/  ISETP.GE.U32.AND P0, PT, R3, R8, PT ;  /* 0x000000080300720c */ /* 0x000fe40003f06070 */
[----:B------:R-:W-:-:S04]  /*0800*/  LOP3.LUT R3, R10, R15, RZ, 0x3c, !PT ;  /* 0x0000000f0a037212 */ /* 0x000fc800078e3cff */
[----:B------:R-:W-:Y:S01]  /*0810*/  ISETP.GE.AND P2, PT, R3, RZ, PT ;  /* 0x000000ff0300720c */ /* 0x000fe20003f46270 */
[----:B------:R2:W3:Y:S06]  /*0820*/  F2I.FTZ.U32.TRUNC.NTZ R5, R4 ;  /* 0x0000000400057305 */ /* 0x0004ec000021f000 */
[----:B------:R-:W-:Y:S02]  /*0830*/  @P0 VIADD R0, R0, 0x1 ;  /* 0x0000000100000836 */ /* 0x000fe40000000000 */
[----:B-1----:R-:W-:Y:S02]  /*0840*/  VIADD R6, R7, 0xffffffe ;  /* 0x0ffffffe07067836 */ /* 0x002fe40000000000 */
[----:B------:R-:W-:-:S02]  /*0850*/  IMAD.MOV.U32 R8, RZ, RZ, R0 ;  /* 0x000000ffff087224 */ /* 0x000fc400078e0000 */
[----:B------:R1:W5:Y:S01]  /*0860*/  F2I.FTZ.U32.TRUNC.NTZ R7, R6 ;  /* 0x0000000600077305 */ /* 0x000362000021f000 */
[----:B--2---:R-:W-:Y:S02]  /*0870*/  IMAD.MOV.U32 R4, RZ, RZ, RZ ;  /* 0x000000ffff047224 */ /* 0x004fe400078e00ff */
[----:B------:R-:W-:Y:S01]  /*0880*/  @!P2 IMAD.MOV R8, RZ, RZ, -R8 ;  /* 0x000000ffff08a224 */ /* 0x000fe200078e0a08 */
[----:B------:R-:W-:-:S05]  /*0890*/  @!P1 LOP3.LUT R8, RZ, R15, RZ, 0x33, !PT ;  /* 0x0000000fff089212 */ /* 0x000fca00078e33ff */
[----:B------:R-:W-:Y:S02]  /*08a0*/  IMAD.MOV R0, RZ, RZ, -R8 ;  /* 0x000000ffff007224 */ /* 0x000fe400078e0a08 */
[----:B-1----:R-:W-:Y:S02]  /*08b0*/  IMAD.MOV.U32 R6, RZ, RZ, RZ ;  /* 0x000000ffff067224 */ /* 0x002fe400078e00ff */
[----:B------:R-:W-:Y:S02]  /*08c0*/  IMAD R0, R15, R0, R10 ;  /* 0x000000000f007224 */ /* 0x000fe400078e020a */
[----:B---3--:R-:W-:Y:S02]  /*08d0*/  IMAD.MOV R10, RZ, RZ, -R5 ;  /* 0x000000ffff0a7224 */ /* 0x008fe400078e0a05 */
[----:B------:R-:W-:Y:S01]  /*08e0*/  IMAD.IADD R0, R9, 0x1, R0 ;  /* 0x0000000109007824 */ /* 0x000fe200078e0200 */
[----:B------:R-:W-:Y:S01]  /*08f0*/  LOP3.LUT R9, R39, 0x7f, RZ, 0xc0, !PT ;  /* 0x0000007f27097812 */ /* 0x000fe200078ec0ff */
[----:B------:R-:W-:-:S02]  /*0900*/  IMAD R3, R10, R11, RZ ;  /* 0x0000000b0a037224 */ /* 0x000fc400078e02ff */
[----:B-----5:R-:W-:Y:S01]  /*0910*/  IMAD.MOV R15, RZ, RZ, -R7 ;  /* 0x000000ffff0f7224 */ /* 0x020fe200078e0a07 */
[----:B------:R-:W-:Y:S01]  /*0920*/  ISETP.NE.U32.AND P2, PT, R9, RZ, PT ;  /* 0x000000ff0900720c */ /* 0x000fe20003f45070 */
[----:B------:R-:W-:Y:S01]  /*0930*/  IMAD R14, R0, 0x80, R9 ;  /* 0x00000080000e7824 */ /* 0x000fe200078e0209 */
[----:B------:R-:W-:Y:S01]  /*0940*/  SHF.R.U32.HI R0, RZ, 0x6, R39 ;  /* 0x00000006ff007819 */ /* 0x000fe20000011627 */
[----:B------:R-:W-:-:S03]  /*0950*/  IMAD.HI.U32 R4, R5, R3, R4 ;  /* 0x0000000305047227 */ /* 0x000fc600078e0004 */
[----:B------:R-:W-:Y:S01]  /*0960*/  IABS R36, R14 ;  /* 0x0000000e00247213 */ /* 0x000fe20000000000 */
[----:B------:R1:W-:Y:S01]  /*0970*/  STL [R1+0x70], R14 ;  /* 0x0000700e01007387 */ /* 0x0003e20000100800 */
[----:B------:R-:W-:Y:S01]  /*0980*/  SGXT.U32 R3, R0, 0x1 ;  /* 0x000000010003781a */ /* 0x000fe20000000000 */
[----:B------:R-:W-:Y:S01]  /*0990*/  IMAD.SHL.U32 R0, R8, 0x80, RZ ;  /* 0x0000008008007824 */ /* 0x000fe200078e00ff */
[----:B------:R-:W-:Y:S01]  /*09a0*/  ISETP.GE.AND P3, PT, R14, RZ, PT ;  /* 0x000000ff0e00720c */ /* 0x000fe20003f66270 */
[----:B------:R-:W-:-:S03]  /*09b0*/  IMAD.HI.U32 R5, R4, R36, RZ ;  /* 0x0000002404057227 */ /* 0x000fc600078e00ff */
[----:B------:R-:W-:Y:S01]  /*09c0*/  LOP3.LUT R4, R0, R3, RZ, 0xfc, !PT ;  /* 0x0000000300047212 */ /* 0x000fe200078efcff */
[----:B------:R-:W-:Y:S02]  /*09d0*/  IMAD R3, R15, R2, RZ ;  /* 0x000000020f037224 */ /* 0x000fe400078e02ff */
[----:B------:R-:W-:Y:S01]  /*09e0*/  IMAD.MOV R5, RZ, RZ, -R5 ;  /* 0x000000ffff057224 */ /* 0x000fe200078e0a05 */
[C---:B------:R-:W-:Y:S01]  /*09f0*/  LOP3.LUT R10, R4.reuse, 0x7e, RZ, 0xfc, !PT ;  /* 0x0000007e040a7812 */ /* 0x040fe200078efcff */
[----:B------:R-:W-:Y:S01]  /*0a00*/  IMAD.HI.U32 R3, R7, R3, R6 ;  /* 0x0000000307037227 */ /* 0x000fe200078e0006 */
[----:B------:R-:W-:Y:S02]  /*0a10*/  IABS R133, R4 ;  /* 0x0000000400857213 */ /* 0x000fe40000000000 */
[----:B------:R-:W-:Y:S01]  /*0a20*/  IABS R80, R10 ;  /* 0x0000000a00507213 */ /* 0x000fe20000000000 */
[----:B------:R-:W-:Y:S01]  /*0a30*/  IMAD R36, R11, R5, R36 ;  /* 0x000000050b247224 */ /* 0x000fe200078e0224 */
[C---:B------:R-:W-:Y:S01]  /*0a40*/  LOP3.LUT R8, R4.reuse, 0x2, RZ, 0xfc, !PT ;  /* 0x0000000204087812 */ /* 0x040fe200078efcff */
[----:B------:R-:W-:Y:S01]  /*0a50*/  IMAD.HI.U32 R5, R3, R133, RZ ;  /* 0x0000008503057227 */ /* 0x000fe200078e00ff */
[----:B-1----:R-:W-:-:S02]  /*0a60*/  LOP3.LUT R14, R4, 0x2e, RZ, 0xfc, !PT ;  /* 0x0000002e040e7812 */ /* 0x002fc400078efcff */
[----:B------:R-:W-:Y:S01]  /*0a70*/  IABS R115, R8 ;  /* 0x0000000800737213 */ /* 0x000fe20000000000 */
[----:B------:R-:W-:Y:S01]  /*0a80*/  IMAD.HI.U32 R6, R3, R80, RZ ;  /* 0x0000005003067227 */ /* 0x000fe200078e00ff */
[----:B------:R-:W-:Y:S02]  /*0a90*/  ISETP.GT.U32.AND P0, PT, R11, R36, PT ;  /* 0x000000240b00720c */ /* 0x000fe40003f04070 */
[----:B------:R-:W-:Y:S01]  /*0aa0*/  IABS R134, R14 ;  /* 0x0000000e00867213 */ /* 0x000fe20000000000 */
[----:B------:R-:W-:Y:S01]  /*0ab0*/  IMAD.MOV R9, RZ, RZ, -R6 ;  /* 0x000000ffff097224 */ /* 0x000fe200078e0a06 */
[C---:B------:R-:W-:Y:S01]  /*0ac0*/  LOP3.LUT R15, R4.reuse, 0x56, RZ, 0xfc, !PT ;  /* 0x00000056040f7812 */ /* 0x040fe200078efcff */
[----:B------:R-:W-:Y:S01]  /*0ad0*/  IMAD.MOV R6, RZ, RZ, -R5 ;  /* 0x000000ffff067224 */ /* 0x000fe200078e0a05 */
[----:B------:R-:W-:Y:S01]  /*0ae0*/  LOP3.LUT R16, R4, 0x66, RZ, 0xfc, !PT ;  /* 0x0000006604107812 */ /* 0x000fe200078efcff */
[----:B------:R-:W-:Y:S01]  /*0af0*/  IMAD.HI.U32 R5, R3, R115, RZ ;  /* 0x0000007303057227 */ /* 0x000fe200078e00ff */
[----:B------:R-:W-:-:S02]  /*0b00*/  IABS R99, R15 ;  /* 0x0000000f00637213 */ /* 0x000fc40000000000 */
[----:B------:R-:W-:Y:S01]  /*0b10*/  IABS R17, R16 ;  /* 0x0000001000117213 */ /* 0x000fe20000000000 */
[----:B------:R-:W-:Y:S01]  /*0b20*/  IMAD.SHL.U32 R7, R203, 0x200000, RZ ;  /* 0x00200000cb077824 */ /* 0x000fe200078e00ff */
[C---:B------:R-:W-:Y:S01]  /*0b30*/  LOP3.LUT R18, R4.reuse, 0x6a, RZ, 0xfc, !PT ;  /* 0x0000006a04127812 */ /* 0x040fe200078efcff */
[----:B------:R-:W-:Y:S01]  /*0b40*/  IMAD.MOV R5, RZ, RZ, -R5 ;  /* 0x000000ffff057224 */ /* 0x000fe200078e0a05 */
[----:B------:R-:W-:Y:S01]  /*0b50*/  LOP3.LUT R20, R4, 0x6c, RZ, 0xfc, !PT ;  /* 0x0000006c04147812 */ /* 0x000fe200078efcff */
[----:B------:R-:W-:Y:S01]  /*0b60*/  @!P0 IMAD.IADD R36, R36, 0x1, -R11 ;  /* 0x0000000124248824 */ /* 0x000fe200078e0a0b */
[----:B------:R-:W-:Y:S01]  /*0b70*/  LOP3.LUT R7, R7, 0x600000, RZ, 0xc0, !PT ;  /* 0x0060000007077812 */ /* 0x000fe200078ec0ff */
[----:B------:R-:W-:Y:S01]  /*0b80*/  IMAD R115, R2, R5, R115 ;  /* 0x0000000502737224 */ /* 0x000fe200078e0273 */
[----:B------:R-:W-:Y:S01]  /*0b90*/  ISETP.GE.AND P0, PT, R8, RZ, PT ;  /* 0x000000ff0800720c */ /* 0x000fe20003f06270 */
[C---:B------:R-:W-:Y:S01]  /*0ba0*/  IMAD R80, R2.reuse, R9, R80 ;  /* 0x0000000902507224 */ /* 0x040fe200078e0250 */
[----:B------:R-:W-:Y:S01]  /*0bb0*/  R2UR UR10, R7 ;  /* 0x00000000070a72ca */ /* 0x000fe200000e0000 */
[C---:B------:R-:W-:Y:S01]  /*0bc0*/  IMAD R133, R2.reuse, R6, R133 ;  /* 0x0000000602857224 */ /* 0x040fe200078e0285 */
[----:B------:R-:W-:-:S02]  /*0bd0*/  ISETP.GT.U32.AND P6, PT, R2, R115, PT ;  /* 0x000000730200720c */ /* 0x000fc40003fc4070 */
[----:B------:R-:W-:Y:S02]  /*0be0*/  LOP3.LUT R7, R4, 0x4, RZ, 0xfc, !PT ;  /* 0x0000000404077812 */ /* 0x000fe400078efcff */
[----:B------:R-:W-:Y:S02]  /*0bf0*/  ISETP.GT.U32.AND P1, PT, R11, R36, PT ;  /* 0x000000240b00720c */ /* 0x000fe40003f24070 */
[C---:B------:R-:W-:Y:S02]  /*0c00*/  ISETP.GT.U32.AND P4, PT, R2.reuse, R80, PT ;  /* 0x000000500200720c */ /* 0x040fe40003f84070 */
[----:B------:R-:W-:Y:S02]  /*0c10*/  IABS R116, R7 ;  /* 0x0000000700747213 */ /* 0x000fe40000000000 */
[----:B------:R-:W-:Y:S02]  /*0c20*/  ISETP.GT.U32.AND P5, PT, R2, R133, PT ;  /* 0x000000850200720c */ /* 0x000fe40003fa4070 */
[C---:B------:R-:W-:Y:S01]  /*0c30*/  LOP3.LUT R8, R4.reuse, 0x6, RZ, 0xfc, !PT ;  /* 0x0000000604087812 */ /* 0x040fe200078efcff */
[----:B------:R-:W-:Y:S01]  /*0c40*/  IMAD.HI.U32 R5, R3, R116, RZ ;  /* 0x0000007403057227 */ /* 0x000fe200078e00ff */
[----:B------:R-:W-:-:S02]  /*0c50*/  LOP3.LUT R9, R4, 0x8, RZ, 0xfc, !PT ;  /* 0x0000000804097812 */ /* 0x000fc400078efcff */
[----:B------:R-:W-:Y:S01]  /*0c60*/  IABS R117, R8 ;  /* 0x0000000800757213 */ /* 0x000fe20000000000 */
[--C-:B------:R-:W-:Y:S01]  /*0c70*/  @!P6 IMAD.IADD R115, R115, 0x1, -R2.reuse ;  /* 0x000000017373e824 */ /* 0x100fe200078e0a02 */
[----:B------:R-:W-:Y:S01]  /*0c80*/  IABS R139, R9 ;  /* 0x00000009008b7213 */ /* 0x000fe20000000000 */
[----:B------:R-:W-:Y:S01]  /*0c90*/  IMAD.MOV R5, RZ, RZ, -R5 ;  /* 0x000000ffff057224 */ /* 0x000fe200078e0a05 */
[----:B------:R-:W-:Y:S01]  /*0ca0*/  IABS R21, R18 ;  /* 0x0000001200157213 */ /* 0x000fe20000000000 */
[----:B------:R-:W-:Y:S01]  /*0cb0*/  @!P1 IMAD.IADD R36, R36, 0x1, -R11 ;  /* 0x0000000124249824 */ /* 0x000fe200078e0a0b */
[----:B------:R-:W-:Y:S01]  /*0cc0*/  ISETP.NE.AND P1, PT, R12, RZ, PT ;  /* 0x000000ff0c00720c */ /* 0x000fe20003f25270 */
[----:B------:R-:W-:Y:S01]  /*0cd0*/  @!P4 IMAD.IADD R80, R80, 0x1, -R2 ;  /* 0x000000015050c824 */ /* 0x000fe200078e0a02 */
[C---:B------:R-:W-:Y:S01]  /*0ce0*/  ISETP.GT.U32.AND P6, PT, R2.reuse, R115, PT ;  /* 0x000000730200720c */ /* 0x040fe20003fc4070 */
[----:B------:R-:W-:Y:S01]  /*0cf0*/  IMAD R116, R2, R5, R116 ;  /* 0x0000000502747224 */ /* 0x000fe200078e0274 */
[----:B------:R-:W-:Y:S01]  /*0d00*/  ISETP.GE.AND P4, PT, R10, RZ, PT ;  /* 0x000000ff0a00720c */ /* 0x000fe20003f86270 */
[----:B------:R-:W-:Y:S01]  /*0d10*/  IMAD.HI.U32 R5, R3, R117, RZ ;  /* 0x0000007503057227 */ /* 0x000fe200078e00ff */
[----:B------:R-:W-:-:S02]  /*0d20*/  LOP3.LUT R10, R4, 0xa, RZ, 0xfc, !PT ;  /* 0x0000000a040a7812 */ /* 0x000fc400078efcff */
[----:B------:R-:W-:Y:S01]  /*0d30*/  LOP3.LUT R11, R4, 0x16, RZ, 0xfc, !PT ;  /* 0x00000016040b7812 */ /* 0x000fe200078efcff */
[----:B------:R-:W-:Y:S01]  /*0d40*/  @!P5 IMAD.IADD R133, R133, 0x1, -R2 ;  /* 0x000000018585d824 */ /* 0x000fe200078e0a02 */
[----:B------:R-:W-:Y:S01]  /*0d50*/  ISETP.GT.U32.AND P5, PT, R2, R80, PT ;  /* 0x000000500200720c */ /* 0x000fe20003fa4070 */
[----:B------:R-:W-:Y:S01]  /*0d60*/  IMAD.MOV R6, RZ, RZ, -R5 ;  /* 0x000000ffff067224 */ /* 0x000fe200078e0a05 */
[----:B------:R-:W-:Y:S01]  /*0d70*/  IABS R125, R10 ;  /* 0x0000000a007d7213 */ /* 0x000fe20000000000 */
[----:B------:R-:W-:Y:S01]  /*0d80*/  IMAD.HI.U32 R5, R3, R139, RZ ;  /* 0x0000008b03057227 */ /* 0x000fe200078e00ff */
[----:B------:R-:W-:Y:S02]  /*0d90*/  IABS R121, R11 ;  /* 0x0000000b00797213 */ /* 0x000fe40000000000 */
[----:B------:R-:W-:Y:S01]  /*0da0*/  LOP3.LUT R22, R4, 0x6e, RZ, 0xfc, !PT ;  /* 0x0000006e04167812 */ /* 0x000fe200078efcff */
[C---:B------:R-:W-:Y:S01]  /*0db0*/  IMAD R117, R2.reuse, R6, R117 ;  /* 0x0000000602757224 */ /* 0x040fe200078e0275 */
[----:B------:R-:W-:Y:S01]  /*0dc0*/  IABS R23, R20 ;  /* 0x0000001400177213 */ /* 0x000fe20000000000 */
[----:B------:R-:W-:Y:S01]  /*0dd0*/  @!P3 IMAD.MOV R36, RZ, RZ, -R36 ;  /* 0x000000ffff24b224 */ /* 0x000fe200078e0a24 */
[----:B------:R-:W-:Y:S01]  /*0de0*/  @!P1 LOP3.LUT R36, RZ, R12, RZ, 0x33, !PT ;  /* 0x0000000cff249212 */ /* 0x000fe200078e33ff */
[--C-:B------:R-:W-:Y:S01]  /*0df0*/  @!P6 IMAD.IADD R115, R115, 0x1, -R2.reuse ;  /* 0x000000017373e824 */ /* 0x100fe200078e0a02 */
[C---:B------:R-:W-:Y:S01]  /*0e00*/  ISETP.GT.U32.AND P3, PT, R2.reuse, R133, PT ;  /* 0x000000850200720c */ /* 0x040fe20003f64070 */
[----:B------:R-:W-:Y:S01]  /*0e10*/  IMAD.MOV R5, RZ, RZ, -R5 ;  /* 0x000000ffff057224 */ /* 0x000fe200078e0a05 */
[----:B------:R-:W-:Y:S01]  /*0e20*/  ISETP.GT.U32.AND P1, PT, R2, R116, PT ;  /* 0x000000740200720c */ /* 0x000fe20003f24070 */
[----:B------:R-:W-:Y:S01]  /*0e30*/  @!P5 IMAD.IADD R80, R80, 0x1, -R2 ;  /* 0x000000015050d824 */ /* 0x000fe200078e0a02 */
[C---:B------:R-:W-:Y:S01]  /*0e40*/  ISETP.GT.U32.AND P6, PT, R2.reuse, R117, PT ;  /* 0x000000750200720c */ /* 0x040fe20003fc4070 */
[----:B------:R-:W-:Y:S01]  /*0e50*/  IMAD R139, R2, R5, R139 ;  /* 0x00000005028b7224 */ /* 0x000fe200078e028b */
[C---:B------:R-:W-:Y:S01]  /*0e60*/  ISETP.GE.AND P5, PT, R4.reuse, RZ, PT ;  /* 0x000000ff0400720c */ /* 0x040fe20003fa6270 */
[----:B------:R-:W-:Y:S01]  /*0e70*/  @!P0 IMAD.MOV R115, RZ, RZ, -R115 ;  /* 0x000000ffff738224 */ /* 0x000fe200078e0a73 */
[----:B------:R-:W-:Y:S01]  /*0e80*/  LOP3.LUT R12, R4, 0x26, RZ, 0xfc, !PT ;  /* 0x00000026040c7812 */ /* 0x000fe200078efcff */
[----:B------:R-:W-:Y:S01]  /*0e90*/  IMAD.HI.U32 R5, R3, R125, RZ ;  /* 0x0000007d03057227 */ /* 0x000fe200078e00ff */
[----:B------:R-:W-:-:S02]  /*0ea0*/  ISETP.GT.U32.AND P0, PT, R2, R139, PT ;  /* 0x0000008b0200720c */ /* 0x000fc40003f04070 */
[----:B------:R-:W-:Y:S01]  /*0eb0*/  IABS R129, R12 ;  /* 0x0000000c00817213 */ /* 0x000fe20000000000 */
[--C-:B------:R-:W-:Y:S01]  /*0ec0*/  @!P3 IMAD.IADD R133, R133, 0x1, -R2.reuse ;  /* 0x000000018585b824 */ /* 0x100fe200078e0a02 */
[----:B------:R-:W-:Y:S01]  /*0ed0*/  ISETP.GE.AND P3, PT, R7, RZ, PT ;  /* 0x000000ff0700720c */ /* 0x000fe20003f66270 */
[--C-:B------:R-:W-:Y:S01]  /*0ee0*/  @!P1 IMAD.IADD R116, R116, 0x1, -R2.reuse ;  /* 0x0000000174749824 */ /* 0x100fe200078e0a02 */
[----:B------:R-:W-:Y:S01]  /*0ef0*/  ISETP.GE.AND P1, PT, R8, RZ, PT ;  /* 0x000000ff0800720c */ /* 0x000fe20003f26270 */
[--C-:B------:R-:W-:Y:S01]  /*0f00*/  @!P6 IMAD.IADD R117, R117, 0x1, -R2.reuse ;  /* 0x000000017575e824 */ /* 0x100fe200078e0a02 */
[----:B------:R-:W-:Y:S01]  /*0f10*/  LOP3.LUT R7, R4, 0xc, RZ, 0xfc, !PT ;  /* 0x0000000c04077812 */ /* 0x000fe200078efcff */
[----:B------:R-:W-:Y:S01]  /*0f20*/  @!P5 IMAD.MOV R133, RZ, RZ, -R133 ;  /* 0x000000ffff85d224 */ /* 0x000fe200078e0a85 */
[C---:B------:R-:W-:Y:S01]  /*0f30*/  ISETP.GT.U32.AND P5, PT, R2.reuse, R116, PT ;  /* 0x000000740200720c */ /* 0x040fe20003fa4070 */
[----:B------:R-:W-:Y:S01]  /*0f40*/  IMAD.MOV R5, RZ, RZ, -R5 ;  /* 0x000000ffff057224 */ /* 0x000fe200078e0a05 */
[----:B------:R-:W-:Y:S01]  /*0f50*/  ISETP.GT.U32.AND P6, PT, R2, R117, PT ;  /* 0x000000750200720c */ /* 0x000fe20003fc4070 */
[----:B------:R-:W-:Y:S01]  /*0f60*/  @!P0 IMAD.IADD R139, R139, 0x1, -R2 ;  /* 0x000000018b8b8824 */ /* 0x000fe200078e0a02 */
[----:B------:R-:W-:Y:S01]  /*0f70*/  LOP3.LUT R8, R4, 0xe, RZ, 0xfc, !PT ;  /* 0x0000000e04087812 */ /* 0x000fe200078efcff */
[----:B------:R-:W-:Y:S01]  /*0f80*/  IMAD R125, R2, R5, R125 ;  /* 0x00000005027d7224 */ /* 0x000fe200078e027d */
[----:B------:R-:W-:Y:S01]  /*0f90*/  IABS R118, R7 ;  /* 0x0000000700767213 */ /* 0x000fe20000000000 */
[----:B------:R-:W-:Y:S01]  /*0fa0*/  @!P4 IMAD.MOV R80, RZ, RZ, -R80 ;  /* 0x000000ffff50c224 */ /* 0x000fe200078e0a50 */
[----:B------:R-:W-:-:S02]  /*0fb0*/  IABS R130, R8 ;  /* 0x0000000800827213 */ /* 0x000fc40000000000 */
[----:B------:R-:W-:Y:S01]  /*0fc0*/  ISETP.GT.U32.AND P0, PT, R2, R139, PT ;  /* 0x0000008b0200720c */ /* 0x000fe20003f04070 */
[----:B------:R-:W-:Y:S01]  /*0fd0*/  IMAD.HI.U32 R5, R3, R118, RZ ;  /* 0x0000007603057227 */ /* 0x000fe200078e00ff */
[----:B------:R-:W-:Y:S02]  /*0fe0*/  ISETP.GE.AND P4, PT, R9, RZ, PT ;  /* 0x000000ff0900720c */ /* 0x000fe40003f86270 */
[----:B------:R-:W-:Y:S01]  /*0ff0*/  LOP3.LUT R9, R4, 0x10, RZ, 0xfc, !PT ;  /* 0x0000001004097812 */ /* 0x000fe200078efcff */
[--C-:B------:R-:W-:Y:S01]  /*1000*/  @!P5 IMAD.IADD R116, R116, 0x1, -R2.reuse ;  /* 0x000000017474d824 */ /* 0x100fe200078e0a02 */
[----:B------:R-:W-:Y:S01]  /*1010*/  ISETP.GE.AND P5, PT, R10, RZ, PT ;  /* 0x000000ff0a00720c */ /* 0x000fe20003fa6270 */
[----:B------:R-:W-:Y:S01]  /*1020*/  @!P6 IMAD.IADD R117, R117, 0x1, -R2 ;  /* 0x000000017575e824 */ /* 0x000fe200078e0a02 */
[----:B------:R-:W-:Y:S01]  /*1030*/  ISETP.GT.U32.AND P6, PT, R2, R125, PT ;  /* 0x0000007d0200720c */ /* 0x000fe20003fc4070 */
[----:B------:R-:W-:Y:S01]  /*1040*/  IMAD.HI.U32 R6, R3, R130, RZ ;  /* 0x0000008203067227 */ /* 0x000fe200078e00ff */
[----:B------:R-:W-:-:S02]  /*1050*/  IABS R140, R9 ;  /* 0x00000009008c7213 */ /* 0x000fc40000000000 */
[----:B------:R-:W-:Y:S01]  /*1060*/  LOP3.LUT R10, R4, 0x14, RZ, 0xfc, !PT ;  /* 0x00000014040a7812 */ /* 0x000fe200078efcff */
[----:B------:R-:W-:Y:S01]  /*1070*/  @!P3 IMAD.MOV R116, RZ, RZ, -R116 ;  /* 0x000000ffff74b224 */ /* 0x000fe200078e0a74 */
[----:B------:R-:W-:Y:S01]  /*1080*/  ISETP.GE.AND P3, PT, R7, RZ, PT ;  /* 0x000000ff0700720c */ /* 0x000fe20003f66270 */
[----:B------:R-:W-:Y:S01]  /*1090*/  IMAD.MOV R5, RZ, RZ, -R5 ;  /* 0x000000ffff057224 */ /* 0x000fe200078e0a05 */
[----:B------:R-:W-:Y:S01]  /*10a0*/  IABS R120, R10 ;  /* 0x0000000a00787213 */ /* 0x000fe20000000000 */
[----:B------:R-:W-:Y:S01]  /*10b0*/  IMAD.MOV R7, RZ, RZ, -R6 ;  /* 0x000000ffff077224 */ /* 0x000fe200078e0a06 */
[----:B------:R-:W-:Y:S01]  /*10c0*/  IABS R25, R22 ;  /* 0x0000001600197213 */ /* 0x000fe20000000000 */
[----:B------:R-:W-:Y:S01]  /*10d0*/  IMAD R118, R2, R5, R118 ;  /* 0x0000000502767224 */ /* 0x000fe200078e0276 */
[----:B------:R-:W-:Y:S01]  /*10e0*/  LOP3.LUT R24, R4, 0x70, RZ, 0xfc, !PT ;  /* 0x0000007004187812 */ /* 0x000fe200078efcff */
[----:B------:R-:W-:Y:S01]  /*10f0*/  IMAD R130, R2, R7, R130 ;  /* 0x0000000702827224 */ /* 0x000fe200078e0282 */
[----:B------:R-:W-:Y:S01]  /*1100*/  LOP3.LUT R26, R4, 0x72, RZ, 0xfc, !PT ;  /* 0x00000072041a7812 */ /* 0x000fe200078efcff */
[--C-:B------:R-:W-:Y:S01]  /*1110*/  @!P0 IMAD.IADD R139, R139, 0x1, -R2.reuse ;  /* 0x000000018b8b8824 */ /* 0x100fe200078e0a02 */
[C---:B------:R-:W-:Y:S01]  /*1120*/  ISETP.GT.U32.AND P0, PT, R2.reuse, R118, PT ;  /* 0x000000760200720c */ /* 0x040fe20003f04070 */
[----:B------:R-:W-:Y:S01]  /*1130*/  @!P6 IMAD.IADD R125, R125, 0x1, -R2 ;  /* 0x000000017d7de824 */ /* 0x000fe200078e0a02 */
[----:B------:R-:W-:Y:S01]  /*1140*/  IABS R27, R24 ;  /* 0x00000018001b7213 */ /* 0x000fe20000000000 */
[----:B------:R-:W-:Y:S01]  /*1150*/  @!P4 IMAD.MOV R139, RZ, RZ, -R139 ;  /* 0x000000ffff8bc224 */ /* 0x000fe200078e0a8b */
[C---:B------:R-:W-:Y:S01]  /*1160*/  ISETP.GT.U32.AND P4, PT, R2.reuse, R130, PT ;  /* 0x000000820200720c */ /* 0x040fe20003f84070 */
[----:B------:R-:W-:Y:S01]  /*1170*/  IMAD.HI.U32 R5, R3, R140, RZ ;  /* 0x0000008c03057227 */ /* 0x000fe200078e00ff */
[----:B------:R-:W-:-:S02]  /*1180*/  ISETP.GT.U32.AND P6, PT, R2, R125, PT ;  /* 0x0000007d0200720c */ /* 0x000fc40003fc4070 */
[----:B------:R-:W-:Y:S01]  /*1190*/  IABS R29, R26 ;  /* 0x0000001a001d7213 */ /* 0x000fe20000000000 */
[----:B------:R-:W-:Y:S01]  /*11a0*/  @!P1 IMAD.MOV R117, RZ, RZ, -R117 ;  /* 0x000000ffff759224 */ /* 0x000fe200078e0a75 */
[----:B------:R-:W-:Y:S01]  /*11b0*/  ISETP.GE.AND P1, PT, R8, RZ, PT ;  /* 0x000000ff0800720c */ /* 0x000fe20003f26270 */
[----:B------:R-:W-:Y:S01]  /*11c0*/  IMAD.MOV R5, RZ, RZ, -R5 ;  /* 0x000000ffff057224 */ /* 0x000fe200078e0a05 */
[----:B------:R-:W-:Y:S01]  /*11d0*/  LOP3.LUT R8, R4, 0x12, RZ, 0xfc, !PT ;  /* 0x0000001204087812 */ /* 0x000fe200078efcff */
[----:B------:R-:W-:Y:S01]  /*11e0*/  @!P0 IMAD.IADD R118, R118, 0x1, -R2 ;  /* 0x0000000176768824 */ /* 0x000fe200078e0a02 */
[----:B------:R-:W-:Y:S01]  /*11f0*/  LOP3.LUT R28, R4, 0x78, RZ, 0xfc, !PT ;  /* 0x00000078041c7812 */ /* 0x000fe200078efcff */
[----:B------:R-:W-:Y:S01]  /*1200*/  IMAD R140, R2, R5, R140 ;  /* 0x00000005028c7224 */ /* 0x000fe200078e028c */
[----:B------:R-:W-:Y:S01]  /*1210*/  IABS R119, R8 ;  /* 0x0000000800777213 */ /* 0x000fe20000000000 */
[--C-:B------:R-:W-:Y:S01]  /*1220*/  @!P4 IMAD.IADD R130, R130, 0x1, -R2.reuse ;  /* 0x000000018282c824 */ /* 0x100fe200078e0a02 */
[C---:B------:R-:W-:Y:S01]  /*1230*/  ISETP.GT.U32.AND P0, PT, R2.reuse, R118, PT ;  /* 0x000000760200720c */ /* 0x040fe20003f04070 */
[----:B------:R-:W-:Y:S01]  /*1240*/  @!P6 IMAD.IADD R125, R125, 0x1, -R2 ;  /* 0x000000017d7de824 */ /* 0x000fe200078e0a02 */
[C---:B------:R-:W-:Y:S01]  /*1250*/  ISETP.GT.U32.AND P6, PT, R2.reuse, R140, PT ;  /* 0x0000008c0200720c */ /* 0x040fe20003fc4070 */
[----:B------:R-:W-:Y:S01]  /*1260*/  IMAD.HI.U32 R5, R3, R119, RZ ;  /* 0x0000007703057227 */ /* 0x000fe200078e00ff */
[----:B------:R-:W-:-:S02]  /*1270*/  ISETP.GT.U32.AND P4, PT, R2, R130, PT ;  /* 0x000000820200720c */ /* 0x000fc40003f84070 */
[C---:B------:R-:W-:Y:S01]  /*1280*/  LOP3.LUT R30, R4.reuse, 0x7a, RZ, 0xfc, !PT ;  /* 0x0000007a041e7812 */ /* 0x040fe200078efcff */
[----:B------:R-:W-:Y:S01]  /*1290*/  IMAD.HI.U32 R6, R3, R120, RZ ;  /* 0x0000007803067227 */ /* 0x000fe200078e00ff */
[----:B------:R-:W-:Y:S02]  /*12a0*/  IABS R35, R28 ;  /* 0x0000001c00237213 */ /* 0x000fe40000000000 */
[----:B------:R-:W-:Y:S01]  /*12b0*/  IABS R37, R30 ;  /* 0x0000001e00257213 */ /* 0x000fe20000000000 */
[----:B------:R-:W-:Y:S02]  /*12c0*/  IMAD.MOV R5, RZ, RZ, -R5 ;  /* 0x000000ffff057224 */ /* 0x000fe400078e0a05 */
[----:B------:R-:W-:Y:S01]  /*12d0*/  @!P5 IMAD.MOV R125, RZ, RZ, -R125 ;  /* 0x000000ffff7dd224 */ /* 0x000fe200078e0a7d */
[----:B------:R-:W-:Y:S01]  /*12e0*/  ISETP.GE.AND P5, PT, R9, RZ, PT ;  /* 0x000000ff0900720c */ /* 0x000fe20003fa6270 */
[----:B------:R-:W-:Y:S01]  /*12f0*/  IMAD.MOV R9, RZ, RZ, -R6 ;  /* 0x000000ffff097224 */ /* 0x000fe200078e0a06 */
[----:B------:R-:W-:Y:S01]  /*1300*/  LOP3.LUT R6, R4, 0x18, RZ, 0xfc, !PT ;  /* 0x0000001804067812 */ /* 0x000fe200078efcff */
[----:B------:R-:W-:-:S02]  /*1310*/  IMAD R119, R2, R5, R119 ;  /* 0x0000000502777224 */ /* 0x000fc400078e0277 */
[--C-:B------:R-:W-:Y:S01]  /*1320*/  @!P0 IMAD.IADD R118, R118, 0x1, -R2.reuse ;  /* 0x0000000176768824 */ /* 0x100fe200078e0a02 */
[----:B------:R-:W-:Y:S01]  /*1330*/  IABS R122, R6 ;  /* 0x00000006007a7213 */ /* 0x000fe20000000000 */
[----:B------:R-:W-:Y:S01]  /*1340*/  @!P6 IMAD.IADD R140, R140, 0x1, -R2 ;  /* 0x000000018c8ce824 */ /* 0x000fe200078e0a02 */
[----:B------:R-:W-:Y:S01]  /*1350*/  ISETP.GE.AND P0, PT, R8, RZ, PT ;  /* 0x000000ff0800720c */ /* 0x000fe20003f06270 */
[----:B------:R-:W-:Y:S01]  /*1360*/  IMAD R120, R2, R9, R120 ;  /* 0x0000000902787224 */ /* 0x000fe200078e0278 */
[----:B------:R-:W-:Y:S01]  /*1370*/  LOP3.LUT R8, R4, 0x1a, RZ, 0xfc, !PT ;  /* 0x0000001a04087812 */ /* 0x000fe200078efcff */
[----:B------:R-:W-:Y:S01]  /*1380*/  @!P4 IMAD.IADD R130, R130, 0x1, -R2 ;  /* 0x000000018282c824 */ /* 0x000fe200078e0a02 */
[C---:B------:R-:W-:Y:S01]  /*1390*/  ISETP.GT.U32.AND P4, PT, R2.reuse, R119, PT ;  /* 0x000000770200720c */ /* 0x040fe20003f84070 */
[----:B------:R-:W-:Y:S01]  /*13a0*/  @!P3 IMAD.MOV R118, RZ, RZ, -R118 ;  /* 0x000000ffff76b224 */ /* 0x000fe200078e0a76 */
[C---:B------:R-:W-:Y:S01]  /*13b0*/  ISETP.GT.U32.AND P6, PT, R2.reuse, R140, PT ;  /* 0x0000008c0200720c */ /* 0x040fe20003fc4070 */
[----:B------:R-:W-:Y:S01]  /*13c0*/  IMAD.HI.U32 R7, R3, R121, RZ ;  /* 0x0000007903077227 */ /* 0x000fe200078e00ff */
[----:B------:R-:W-:-:S02]  /*13d0*/  ISETP.GT.U32.AND P3, PT, R2, R120, PT ;  /* 0x000000780200720c */ /* 0x000fc40003f64070 */
[----:B------:R-:W-:Y:S01]  /*13e0*/  IABS R123, R8 ;  /* 0x00000008007b7213 */ /* 0x000fe20000000000 */
[----:B------:R-:W-:Y:S01]  /*13f0*/  IMAD.MOV R7, RZ, RZ, -R7 ;  /* 0x000000ffff077224 */ /* 0x000fe200078e0a07 */
[----:B------:R-:W-:Y:S01]  /*1400*/  LOP3.LUT R9, R4, 0x1c, RZ, 0xfc, !PT ;  /* 0x0000001c04097812 */ /* 0x000fe200078efcff */
[----:B------:R-:W-:-:S03]  /*1410*/  IMAD.HI.U32 R5, R3, R122, RZ ;  /* 0x0000007a03057227 */ /* 0x000fc600078e00ff */
[----:B------:R-:W-:Y:S01]  /*1420*/  IABS R132, R9 ;  /* 0x0000000900847213 */ /* 0x000fe20000000000 */
[----:B------:R-:W-:Y:S02]  /*1430*/  IMAD R121, R2, R7, R121 ;  /* 0x0000000702797224 */ /* 0x000fe400078e0279 */
[--C-:B------:R-:W-:Y:S01]  /*1440*/  @!P4 IMAD.IADD R119, R119, 0x1, -R2.reuse ;  /* 0x000000017777c824 */ /* 0x100fe200078e0a02 */
[----:B------:R-:W-:Y:S01]  /*1450*/  ISETP.GE.AND P4, PT, R11, RZ, PT ;  /* 0x000000ff0b00720c */ /* 0x000fe20003f86270 */
[--C-:B------:R-:W-:Y:S01]  /*1460*/  @!P6 IMAD.IADD R140, R140, 0x1, -R2.reuse ;  /* 0x000000018c8ce824 */ /* 0x100fe200078e0a02 */
[----:B------:R-:W-:Y:S01]  /*1470*/  ISETP.GT.U32.AND P6, PT, R2, R121, PT ;  /* 0x000000790200720c */ /* 0x000fe20003fc4070 */
[----:B------:R-:W-:Y:S01]  /*1480*/  @!P3 IMAD.IADD R120, R120, 0x1, -R2 ;  /* 0x000000017878b824 */ /* 0x000fe200078e0a02 */
[----:B------:R-:W-:Y:S01]  /*1490*/  ISETP.GT.U32.AND P3, PT, R2, R119, PT ;  /* 0x000000770200720c */ /* 0x000fe20003f64070 */
[----:B------:R-:W-:Y:S01]  /*14a0*/  IMAD.MOV R7, RZ, RZ, -R5 ;  /* 0x000000ffff077224 */ /* 0x000fe200078e0a05 */
[----:B------:R-:W-:Y:S01]  /*14b0*/  LOP3.LUT R11, R4, 0x20, RZ, 0xfc, !PT ;  /* 0x00000020040b7812 */ /* 0x000fe200078efcff */
[----:B------:R-:W-:-:S03]  /*14c0*/  IMAD.HI.U32 R5, R3, R123, RZ ;  /* 0x0000007b03057227 */ /* 0x000fc600078e00ff */
[----:B------:R-:W-:Y:S01]  /*14d0*/  IABS R127, R11 ;  /* 0x0000000b007f7213 */ /* 0x000fe20000000000 */
[C---:B------:R-:W-:Y:S02]  /*14e0*/  IMAD R122, R2.reuse, R7, R122 ;  /* 0x00000007027a7224 */ /* 0x040fe400078e027a */
[----:B------:R-:W-:Y:S02]  /*14f0*/  IMAD.MOV R5, RZ, RZ, -R5 ;  /* 0x000000ffff057224 */ /* 0x000fe400078e0a05 */
[--C-:B------:R-:W-:Y:S01]  /*1500*/  @!P6 IMAD.IADD R121, R121, 0x1, -R2.reuse ;  /* 0x000000017979e824 */ /* 0x100fe200078e0a02 */
[C---:B------:R-:W-:Y:S01]  /*1510*/  ISETP.GT.U32.AND P6, PT, R2.reuse, R120, PT ;  /* 0x000000780200720c */ /* 0x040fe20003fc4070 */
[----:B------:R-:W-:Y:S01]  /*1520*/  @!P3 IMAD.IADD R119, R119, 0x1, -R2 ;  /* 0x000000017777b824 */ /* 0x000fe200078e0a02 */
[----:B------:R-:W-:Y:S01]  /*1530*/  ISETP.GT.U32.AND P3, PT, R2, R122, PT ;  /* 0x0000007a0200720c */ /* 0x000fe20003f64070 */
[----:B------:R-:W-:Y:S01]  /*1540*/  @!P1 IMAD.MOV R130, RZ, RZ, -R130 ;  /* 0x000000ffff829224 */ /* 0x000fe200078e0a82 */
[----:B------:R-:W-:Y:S01]  /*1550*/  ISETP.GE.AND P1, PT, R10, RZ, PT ;  /* 0x000000ff0a00720c */ /* 0x000fe20003f26270 */
[----:B------:R-:W-:Y:S01]  /*1560*/  IMAD R123, R2, R5, R123 ;  /* 0x00000005027b7224 */ /* 0x000fe200078e027b */
[----:B------:R-:W-:Y:S01]  /*1570*/  LOP3.LUT R10, R4, 0x1e, RZ, 0xfc, !PT ;  /* 0x0000001e040a7812 */ /* 0x000fe200078efcff */
[----:B------:R-:W-:-:S03]  /*1580*/  IMAD.HI.U32 R5, R3, R132, RZ ;  /* 0x0000008403057227 */ /* 0x000fc600078e00ff */
[----:B------:R-:W-:Y:S01]  /*1590*/  IABS R124, R10 ;  /* 0x0000000a007c7213 */ /* 0x000fe20000000000 */
[----:B------:R-:W-:Y:S02]  /*15a0*/  @!P0 IMAD.MOV R119, RZ, RZ, -R119 ;  /* 0x000000ffff778224 */ /* 0x000fe400078e0a77 */
[--C-:B------:R-:W-:Y:S01]  /*15b0*/  @!P6 IMAD.IADD R120, R120, 0x1, -R2.reuse ;  /* 0x000000017878e824 */ /* 0x100fe200078e0a02 */
[----:B------:R-:W-:Y:S01]  /*15c0*/  ISETP.GT.U32.AND P6, PT, R2, R123, PT ;  /* 0x0000007b0200720c */ /* 0x000fe20003fc4070 */
[----:B------:R-:W-:Y:S01]  /*15d0*/  @!P3 IMAD.IADD R122, R122, 0x1, -R2 ;  /* 0x000000017a7ab824 */ /* 0x000fe200078e0a02 */
[----:B------:R-:W-:Y:S01]  /*15e0*/  ISETP.GE.AND P3, PT, R8, RZ, PT ;  /* 0x000000ff0800720c */ /* 0x000fe20003f66270 */
[----:B------:R-:W-:Y:S01]  /*15f0*/  IMAD.MOV R7, RZ, RZ, -R5 ;  /* 0x000000ffff077224 */ /* 0x000fe200078e0a05 */
[----:B------:R-:W-:Y:S01]  /*1600*/  LOP3.LUT R8, R4, 0x22, RZ, 0xfc, !PT ;  /* 0x0000002204087812 */ /* 0x000fe200078efcff */
[----:B------:R-:W-:Y:S01]  /*1610*/  IMAD.HI.U32 R5, R3, R124, RZ ;  /* 0x0000007c03057227 */ /* 0x000fe200078e00ff */
[----:B------:R-:W-:-:S02]  /*1620*/  ISETP.GT.U32.AND P0, PT, R2, R122, PT ;  /* 0x0000007a0200720c */ /* 0x000fc40003f04070 */
[----:B------:R-:W-:Y:S01]  /*1630*/  IABS R126, R8 ;  /* 0x00000008007e7213 */ /* 0x000fe20000000000 */
[----:B------:R-:W-:Y:S01]  /*1640*/  @!P5 IMAD.MOV R140, RZ, RZ, -R140 ;  /* 0x000000ffff8cd224 */ /* 0x000fe200078e0a8c */
[C---:B------:R-:W-:Y:S01]  /*1650*/  ISETP.GT.U32.AND P5, PT, R2.reuse, R121, PT ;  /* 0x000000790200720c */ /* 0x040fe20003fa4070 */
[C---:B------:R-:W-:Y:S02]  /*1660*/  IMAD R132, R2.reuse, R7, R132 ;  /* 0x0000000702847224 */ /* 0x040fe400078e0284 */
[----:B------:R-:W-:Y:S02]  /*1670*/  IMAD.MOV R7, RZ, RZ, -R5 ;  /* 0x000000ffff077224 */ /* 0x000fe400078e0a05 */
[----:B------:R-:W-:Y:S02]  /*1680*/  @!P6 IMAD.IADD R123, R123, 0x1, -R2 ;  /* 0x000000017b7be824 */ /* 0x000fe400078e0a02 */
[----:B------:R-:W-:Y:S02]  /*1690*/  IMAD R124, R2, R7, R124 ;  /* 0x00000007027c7224 */ /* 0x000fe400078e027c */
[----:B------:R-:W-:Y:S01]  /*16a0*/  @!P0 IMAD.IADD R122, R122, 0x1, -R2 ;  /* 0x000000017a7a8824 */ /* 0x000fe200078e0a02 */
[C---:B------:R-:W-:Y:S01]  /*16b0*/  ISETP.GT.U32.AND P6, PT, R2.reuse, R123, PT ;  /* 0x0000007b0200720c */ /* 0x040fe20003fc4070 */
[----:B------:R-:W-:Y:S01]  /*16c0*/  IMAD.HI.U32 R5, R3, R127, RZ ;  /* 0x0000007f03057227 */ /* 0x000fe200078e00ff */
[----:B------:R-:W-:-:S03]  /*16d0*/  ISETP.GT.U32.AND P0, PT, R2, R124, PT ;  /* 0x0000007c0200720c */ /* 0x000fc60003f04070 */
[----:B------:R-:W-:Y:S01]  /*16e0*/  @!P5 IMAD.IADD R121, R121, 0x1, -R2 ;  /* 0x000000017979d824 */ /* 0x000fe200078e0a02 */
[----:B------:R-:W-:Y:S01]  /*16f0*/  ISETP.GE.AND P5, PT, R6, RZ, PT ;  /* 0x000000ff0600720c */ /* 0x000fe20003fa6270 */
[----:B------:R-:W-:Y:S01]  /*1700*/  @!P1 IMAD.MOV R120, RZ, RZ, -R120 ;  /* 0x000000ffff789224 */ /* 0x000fe200078e0a78 */
[C---:B------:R-:W-:Y:S01]  /*1710*/  ISETP.GT.U32.AND P1, PT, R2.reuse, R132, PT ;  /* 0x000000840200720c */ /* 0x040fe20003f24070 */
[----:B------:R-:W-:Y:S02]  /*1720*/  IMAD.MOV R5, RZ, RZ, -R5 ;  /* 0x000000ffff057224 */ /* 0x000fe400078e0a05 */
[----:B------:R-:W-:Y:S01]  /*1730*/  @!P4 IMAD.MOV R121, RZ, RZ, -R121 ;  /* 0x000000ffff79c224 */ /* 0x000fe200078e0a79 */
[----:B------:R-:W-:Y:S01]  /*1740*/  ISETP.GE.AND P4, PT, R9, RZ, PT ;  /* 0x000000ff0900720c */ /* 0x000fe20003f86270 */
[----:B------:R-:W-:Y:S01]  /*1750*/  IMAD R127, R2, R5, R127 ;  /* 0x00000005027f7224 */ /* 0x000fe200078e027f */
[----:B------:R-:W-:Y:S01]  /*1760*/  LOP3.LUT R9, R4, 0x24, RZ, 0xfc, !PT ;  /* 0x0000002404097812 */ /* 0x000fe200078efcff */
[----:B------:R-:W-:-:S02]  /*1770*/  @!P6 IMAD.IADD R123, R123, 0x1, -R2 ;  /* 0x000000017b7be824 */ /* 0x000fc400078e0a02 */
[----:B------:R-:W-:Y:S01]  /*1780*/  @!P0 IMAD.IADD R124, R124, 0x1, -R2 ;  /* 0x000000017c7c8824 */ /* 0x000fe200078e0a02 */
[----:B------:R-:W-:Y:S01]  /*1790*/  ISETP.GT.U32.AND P6, PT, R2, R127, PT ;  /* 0x0000007f0200720c */ /* 0x000fe20003fc4070 */
[----:B------:R-:W-:Y:S01]  /*17a0*/  @!P5 IMAD.MOV R122, RZ, RZ, -R122 ;  /* 0x000000ffff7ad224 */ /* 0x000fe200078e0a7a */
[----:B------:R-:W-:Y:S01]  /*17b0*/  IABS R128, R9 ;  /* 0x0000000900807213 */ /* 0x000fe20000000000 */
[----:B------:R-:W-:Y:S01]  /*17c0*/  @!P1 IMAD.IADD R132, R132, 0x1, -R2 ;  /* 0x0000000184849824 */ /* 0x000fe200078e0a02 */
[----:B------:R-:W-:Y:S01]  /*17d0*/  ISETP.GT.U32.AND P5, PT, R2, R124, PT ;  /* 0x0000007c0200720c */ /* 0x000fe20003fa4070 */
[C---:B------:R-:W-:Y:S01]  /*17e0*/  IMAD.HI.U32 R5, R3.reuse, R126, RZ ;  /* 0x0000007e03057227 */ /* 0x040fe200078e00ff */
[----:B------:R-:W-:Y:S02]  /*17f0*/  ISETP.GE.AND P1, PT, R10, RZ, PT ;  /* 0x000000ff0a00720c */ /* 0x000fe40003f26270 */
[----:B------:R-:W-:Y:S01]  /*1800*/  ISETP.GT.U32.AND P0, PT, R2, R132, PT ;  /* 0x000000840200720c */ /* 0x000fe20003f04070 */
[----:B------:R-:W-:Y:S01]  /*1810*/  IMAD.MOV R5, RZ, RZ, -R5 ;  /* 0x000000ffff057224 */ /* 0x000fe200078e0a05 */
[----:B------:R-:W-:Y:S01]  /*1820*/  LOP3.LUT R10, R4, 0x2a, RZ, 0xfc, !PT ;  /* 0x0000002a040a7812 */ /* 0x000fe200078efcff */
[----:B------:R-:W-:-:S03]  /*1830*/  IMAD.HI.U32 R6, R3, R128, RZ ;  /* 0x0000008003067227 */ /* 0x000fc600078e00ff */
[----:B------:R-:W-:Y:S01]  /*1840*/  IABS R141, R10 ;  /* 0x0000000a008d7213 */ /* 0x000fe20000000000 */
[----:B------:R-:W-:Y:S02]  /*1850*/  @!P6 IMAD.IADD R127, R127, 0x1, -R2 ;  /* 0x000000017f7fe824 */ /* 0x000fe400078e0a02 */
[----:B------:R-:W-:Y:S02]  /*1860*/  IMAD R126, R2, R5, R126 ;  /* 0x00000005027e7224 */ /* 0x000fe400078e027e */
[--C-:B------:R-:W-:Y:S01]  /*1870*/  @!P5 IMAD.IADD R124, R124, 0x1, -R2.reuse ;  /* 0x000000017c7cd824 */ /* 0x100fe200078e0a02 */
[----:B------:R-:W-:Y:S01]  /*1880*/  ISETP.GT.U32.AND P6, PT, R2, R127, PT ;  /* 0x0000007f0200720c */ /* 0x000fe20003fc4070 */
[----:B------:R-:W-:Y:S01]  /*1890*/  @!P0 IMAD.IADD R132, R132, 0x1, -R2 ;  /* 0x0000000184848824 */ /* 0x000fe200078e0a02 */
[----:B------:R-:W-:Y:S01]  /*18a0*/  ISETP.GT.U32.AND P5, PT, R2, R126, PT ;  /* 0x0000007e0200720c */ /* 0x000fe20003fa4070 */
[----:B------:R-:W-:Y:S01]  /*18b0*/  IMAD.MOV R7, RZ, RZ, -R6 ;  /* 0x000000ffff077224 */ /* 0x000fe200078e0a06 */
[----:B------:R-:W-:Y:S01]  /*18c0*/  ISETP.GE.AND P0, PT, R8, RZ, PT ;  /* 0x000000ff0800720c */ /* 0x000fe20003f06270 */
[----:B------:R-:W-:Y:S01]  /*18d0*/  IMAD.HI.U32 R5, R3, R129, RZ ;  /* 0x0000008103057227 */ /* 0x000fe200078e00ff */
[----:B------:R-:W-:-:S03]  /*18e0*/  LOP3.LUT R8, R4, 0x28, RZ, 0xfc, !PT ;  /* 0x0000002804087812 */ /* 0x000fc600078efcff */
[C---:B------:R-:W-:Y:S01]  /*18f0*/  IMAD R128, R2.reuse, R7, R128 ;  /* 0x0000000702807224 */ /* 0x040fe200078e0280 */
[----:B------:R-:W-:Y:S01]  /*1900*/  IABS R142, R8 ;  /* 0x00000008008e7213 */ /* 0x000fe20000000000 */
[----:B------:R-:W-:Y:S02]  /*1910*/  IMAD.MOV R5, RZ, RZ, -R5 ;  /* 0x000000ffff057224 */ /* 0x000fe400078e0a05 */
[----:B------:R-:W-:Y:S01]  /*1920*/  @!P3 IMAD.MOV R123, RZ, RZ, -R123 ;  /* 0x000000ffff7bb224 */ /* 0x000fe200078e0a7b */
[----:B------:R-:W-:Y:S01]  /*1930*/  ISETP.GE.AND P3, PT, R11, RZ, PT ;  /* 0x000000ff0b00720c */ /* 0x000fe20003f66270 */
[--C-:B------:R-:W-:Y:S01]  /*1940*/  @!P6 IMAD.IADD R127, R127, 0x1, -R2.reuse ;  /* 0x000000017f7fe824 */ /* 0x100fe200078e0a02 */
[C---:B------:R-:W-:Y:S01]  /*1950*/  ISETP.GT.U32.AND P6, PT, R2.reuse, R128, PT ;  /* 0x000000800200720c */ /* 0x040fe20003fc4070 */
[----:B------:R-:W-:Y:S01]  /*1960*/  IMAD R129, R2, R5, R129 ;  /* 0x0000000502817224 */ /* 0x000fe200078e0281 */
[----:B------:R-:W-:Y:S01]  /*1970*/  LOP3.LUT R11, R4, 0x2c, RZ, 0xfc, !PT ;  /* 0x0000002c040b7812 */ /* 0x000fe200078efcff */
[----:B------:R-:W-:-:S02]  /*1980*/  @!P5 IMAD.IADD R126, R126, 0x1, -R2 ;  /* 0x000000017e7ed824 */ /* 0x000fc400078e0a02 */
[C---:B------:R-:W-:Y:S01]  /*1990*/  IMAD.HI.U32 R5, R3.reuse, R142, RZ ;  /* 0x0000008e03057227 */ /* 0x040fe200078e00ff */
[----:B------:R-:W-:Y:S02]  /*19a0*/  IABS R131, R11 ;  /* 0x0000000b00837213 */ /* 0x000fe40000000000 */
[C---:B------:R-:W-:Y:S01]  /*19b0*/  ISETP.GT.U32.AND P5, PT, R2.reuse, R129, PT ;  /* 0x000000810200720c */ /* 0x040fe20003fa4070 */
[----:B------:R-:W-:Y:S01]  /*19c0*/  @!P4 IMAD.MOV R132, RZ, RZ, -R132 ;  /* 0x000000ffff84c224 */ /* 0x000fe200078e0a84 */
[----:B------:R-:W-:Y:S01]  /*19d0*/  ISETP.GT.U32.AND P4, PT, R2, R126, PT ;  /* 0x0000007e0200720c */ /* 0x000fe20003f84070 */
[----:B------:R-:W-:Y:S02]  /*19e0*/  IMAD.MOV R7, RZ, RZ, -R5 ;  /* 0x000000ffff077224 */ /* 0x000fe400078e0a05 */
[----:B------:R-:W-:-:S04]  /*19f0*/  IMAD.HI.U32 R5, R3, R141, RZ ;  /* 0x0000008d03057227 */ /* 0x000fc800078e00ff */
[----:B------:R-:W-:Y:S01]  /*1a00*/  IMAD R142, R2, R7, R142 ;  /* 0x00000007028e7224 */ /* 0x000fe200078e028e */
[----:B------:R-:W-:Y:S01]  /*1a10*/  LOP3.LUT R7, R4, 0x30, RZ, 0xfc, !PT ;  /* 0x0000003004077812 */ /* 0x000fe200078efcff */
[----:B------:R-:W-:Y:S02]  /*1a20*/  IMAD.MOV R5, RZ, RZ, -R5 ;  /* 0x000000ffff057224 */ /* 0x000fe400078e0a05 */
[----:B------:R-:W-:Y:S01]  /*1a30*/  @!P6 IMAD.IADD R128, R128, 0x1, -R2 ;  /* 0x000000018080e824 */ /* 0x000fe200078e0a02 */
[----:B------:R-:W-:Y:S01]  /*1a40*/  ISETP.GE.AND P6, PT, R9, RZ, PT ;  /* 0x000000ff0900720c */ /* 0x000fe20003fc6270 */
[C---:B------:R-:W-:Y:S01]  /*1a50*/  IMAD R141, R2.reuse, R5, R141 ;  /* 0x00000005028d7224 */ /* 0x040fe200078e028d */
[----:B------:R-:W-:Y:S01]  /*1a60*/  IABS R135, R7 ;  /* 0x0000000700877213 */ /* 0x000fe20000000000 */
[----:B------:R-:W-:Y:S01]  /*1a70*/  @!P3 IMAD.MOV R127, RZ, RZ, -R127 ;  /* 0x000000ffff7fb224 */ /* 0x000fe200078e0a7f */
[C---:B------:R-:W-:Y:S01]  /*1a80*/  ISETP.GT.U32.AND P3, PT, R2.reuse, R142, PT ;  /* 0x0000008e0200720c */ /* 0x040fe20003f64070 */
[----:B------:R-:W-:Y:S01]  /*1a90*/  @!P1 IMAD.MOV R124, RZ, RZ, -R124 ;  /* 0x000000ffff7c9224 */ /* 0x000fe200078e0a7c */
[----:B------:R-:W-:Y:S01]  /*1aa0*/  ISETP.GT.U32.AND P1, PT, R2, R128, PT ;  /* 0x000000800200720c */ /* 0x000fe20003f24070 */
[----:B------:R-:W-:Y:S01]  /*1ab0*/  @!P4 IMAD.IADD R126, R126, 0x1, -R2 ;  /* 0x000000017e7ec824 */ /* 0x000fe200078e0a02 */
[----:B------:R-:W-:Y:S01]  /*1ac0*/  ISETP.GT.U32.AND P4, PT, R2, R141, PT ;  /* 0x0000008d0200720c */ /* 0x000fe20003f84070 */
[----:B------:R-:W-:Y:S01]  /*1ad0*/  IMAD.HI.U32 R5, R3, R134, RZ ;  /* 0x0000008603057227 */ /* 0x000fe200078e00ff */
[----:B------:R-:W-:-:S03]  /*1ae0*/  LOP3.LUT R9, R4, 0x32, RZ, 0xfc, !PT ;  /* 0x0000003204097812 */ /* 0x000fc600078efcff */
[----:B------:R-:W-:Y:S01]  /*1af0*/  IMAD.HI.U32 R6, R3, R131, RZ ;  /* 0x0000008303067227 */ /* 0x000fe200078e00ff */
[----:B------:R-:W-:-:S03]  /*1b00*/  IABS R138, R9 ;  /* 0x00000009008a7213 */ /* 0x000fc60000000000 */
[----:B------:R-:W-:Y:S02]  /*1b10*/  IMAD.MOV R5, RZ, RZ, -R5 ;  /* 0x000000ffff057224 */ /* 0x000fe400078e0a05 */
[----:B------:R-:W-:Y:S01]  /*1b20*/  @!P3 IMAD.IADD R142, R142, 0x1, -R2 ;  /* 0x000000018e8eb824 */ /* 0x000fe200078e0a02 */
[----:B------:R-:W-:Y:S01]  /*1b30*/  ISETP.GE.AND P3, PT, R8, RZ, PT ;  /* 0x000000ff0800720c */ /* 0x000fe20003f66270 */
[----:B------:R-:W-:Y:S01]  /*1b40*/  IMAD.MOV R6, RZ, RZ, -R6 ;  /* 0x000000ffff067224 */ /* 0x000fe200078e0a06 */
[----:B------:R-:W-:Y:S01]  /*1b50*/  LOP3.LUT R8, R4, 0x38, RZ, 0xfc, !PT ;  /* 0x0000003804087812 */ /* 0x000fe200078efcff */
[----:B------:R-:W-:Y:S02]  /*1b60*/  @!P1 IMAD.IADD R128, R128, 0x1, -R2 ;  /* 0x0000000180809824 */ /* 0x000fe400078e0a02 */
[C---:B------:R-:W-:Y:S01]  /*1b70*/  IMAD R134, R2.reuse, R5, R134 ;  /* 0x0000000502867224 */ /* 0x040fe200078e0286 */
[----:B------:R-:W-:Y:S01]  /*1b80*/  IABS R114, R8 ;  /* 0x0000000800727213 */ /* 0x000fe20000000000 */
[----:B------:R-:W-:Y:S01]  /*1b90*/  @!P4 IMAD.IADD R141, R141, 0x1, -R2 ;  /* 0x000000018d8dc824 */ /* 0x000fe200078e0a02 */
[C---:B------:R-:W-:Y:S01]  /*1ba0*/  ISETP.GT.U32.AND P4, PT, R2.reuse, R142, PT ;  /* 0x0000008e0200720c */ /* 0x040fe20003f84070 */
[----:B------:R-:W-:-:S02]  /*1bb0*/  IMAD R131, R2, R6, R131 ;  /* 0x0000000602837224 */ /* 0x000fc400078e0283 */
[----:B------:R-:W-:Y:S01]  /*1bc0*/  @!P6 IMAD.MOV R128, RZ, RZ, -R128 ;  /* 0x000000ffff80e224 */ /* 0x000fe200078e0a80 */
[C---:B------:R-:W-:Y:S01]  /*1bd0*/  ISETP.GT.U32.AND P6, PT, R2.reuse, R134, PT ;  /* 0x000000860200720c */ /* 0x040fe20003fc4070 */
[----:B------:R-:W-:Y:S01]  /*1be0*/  IMAD.HI.U32 R5, R3, R135, RZ ;  /* 0x0000008703057227 */ /* 0x000fe200078e00ff */
[----:B------:R-:W-:-:S03]  /*1bf0*/  ISETP.GT.U32.AND P1, PT, R2, R131, PT ;  /* 0x000000830200720c */ /* 0x000fc60003f24070 */
[----:B------:R-:W-:Y:S02]  /*1c00*/  IMAD.MOV R6, RZ, RZ, -R5 ;  /* 0x000000ffff067224 */ /* 0x000fe400078e0a05 */
[--C-:B------:R-:W-:Y:S02]  /*1c10*/  @!P5 IMAD.IADD R129, R129, 0x1, -R2.reuse ;  /* 0x000000018181d824 */ /* 0x100fe400078e0a02 */
[--C-:B------:R-:W-:Y:S01]  /*1c20*/  @!P4 IMAD.IADD R142, R142, 0x1, -R2.reuse ;  /* 0x000000018e8ec824 */ /* 0x100fe200078e0a02 */
[----:B------:R-:W-:Y:S01]  /*1c30*/  ISETP.GE.AND P4, PT, R11, RZ, PT ;  /* 0x000000ff0b00720c */ /* 0x000fe20003f86270 */
[C---:B------:R-:W-:Y:S01]  /*1c40*/  IMAD R135, R2.reuse, R6, R135 ;  /* 0x0000000602877224 */ /* 0x040fe200078e0287 */
[----:B------:R-:W-:Y:S01]  /*1c50*/  ISETP.GT.U32.AND P5, PT, R2, R129, PT ;  /* 0x000000810200720c */ /* 0x000fe20003fa4070 */
[----:B------:R-:W-:Y:S01]  /*1c60*/  @!P6 IMAD.IADD R134, R134, 0x1, -R2 ;  /* 0x000000018686e824 */ /* 0x000fe200078e0a02 */
[----:B------:R-:W-:Y:S01]  /*1c70*/  LOP3.LUT R6, R4, 0x34, RZ, 0xfc, !PT ;  /* 0x0000003404067812 */ /* 0x000fe200078efcff */
[----:B------:R-:W-:Y:S01]  /*1c80*/  @!P3 IMAD.MOV R142, RZ, RZ, -R142 ;  /* 0x000000ffff8eb224 */ /* 0x000fe200078e0a8e */
[C---:B------:R-:W-:Y:S01]  /*1c90*/  ISETP.GT.U32.AND P3, PT, R2.reuse, R135, PT ;  /* 0x000000870200720c */ /* 0x040fe20003f64070 */
[----:B------:R-:W-:Y:S01]  /*1ca0*/  @!P1 IMAD.IADD R131, R131, 0x1, -R2 ;  /* 0x0000000183839824 */ /* 0x000fe200078e0a02 */
[----:B------:R-:W-:Y:S01]  /*1cb0*/  ISETP.GT.U32.AND P6, PT, R2, R134, PT ;  /* 0x000000860200720c */ /* 0x000fe20003fc4070 */
[----:B------:R-:W-:Y:S01]  /*1cc0*/  IMAD.HI.U32 R5, R3, R138, RZ ;  /* 0x0000008a03057227 */ /* 0x000fe200078e00ff */
[----:B------:R-:W-:-:S02]  /*1cd0*/  IABS R136, R6 ;  /* 0x0000000600887213 */ /* 0x000fc40000000000 */
[----:B------:R-:W-:Y:S01]  /*1ce0*/  ISETP.GT.U32.AND P1, PT, R2, R131, PT ;  /* 0x000000830200720c */ /* 0x000fe20003f24070 */
[----:B------:R-:W-:Y:S01]  /*1cf0*/  IMAD.MOV R5, RZ, RZ, -R5 ;  /* 0x000000ffff057224 */ /* 0x000fe200078e0a05 */
[----:B------:R-:W-:Y:S01]  /*1d00*/  LOP3.LUT R11, R4, 0x3e, RZ, 0xfc, !PT ;  /* 0x0000003e040b7812 */ /* 0x000fe200078efcff */
[----:B------:R-:W-:Y:S01]  /*1d10*/  @!P5 IMAD.IADD R129, R129, 0x1, -R2 ;  /* 0x000000018181d824 */ /* 0x000fe200078e0a02 */
[----:B------:R-:W-:Y:S01]  /*1d20*/  ISETP.GE.AND P5, PT, R12, RZ, PT ;  /* 0x000000ff0c00720c */ /* 0x000fe20003fa6270 */
[----:B------:R-:W-:Y:S01]  /*1d30*/  IMAD R138, R2, R5, R138 ;  /* 0x00000005028a7224 */ /* 0x000fe200078e028a */
[----:B------:R-:W-:Y:S01]  /*1d40*/  IABS R111, R11 ;  /* 0x0000000b006f7213 */ /* 0x000fe20000000000 */
[--C-:B------:R-:W-:Y:S01]  /*1d50*/  @!P3 IMAD.IADD R135, R135, 0x1, -R2.reuse ;  /* 0x000000018787b824 */ /* 0x100fe200078e0a02 */
[----:B------:R-:W-:Y:S01]  /*1d60*/  LOP3.LUT R12, R4, 0x52, RZ, 0xfc, !PT ;  /* 0x00000052040c7812 */ /* 0x000fe200078efcff */
[----:B------:R-:W-:Y:S01]  /*1d70*/  @!P6 IMAD.IADD R134, R134, 0x1, -R2 ;  /* 0x000000018686e824 */ /* 0x000fe200078e0a02 */
[C---:B------:R-:W-:Y:S01]  /*1d80*/  ISETP.GT.U32.AND P6, PT, R2.reuse, R138, PT ;  /* 0x0000008a0200720c */ /* 0x040fe20003fc4070 */
[----:B------:R-:W-:Y:S01]  /*1d90*/  IMAD.HI.U32 R5, R3, R136, RZ ;  /* 0x0000008803057227 */ /* 0x000fe200078e00ff */
[----:B------:R-:W-:-:S02]  /*1da0*/  ISETP.GT.U32.AND P3, PT, R2, R135, PT ;  /* 0x000000870200720c */ /* 0x000fc40003f64070 */
[----:B------:R-:W-:Y:S01]  /*1db0*/  IABS R101, R12 ;  /* 0x0000000c00657213 */ /* 0x000fe20000000000 */
[----:B------:R-:W-:Y:S01]  /*1dc0*/  @!P0 IMAD.MOV R126, RZ, RZ, -R126 ;  /* 0x000000ffff7e8224 */ /* 0x000fe200078e0a7e */
[----:B------:R-:W-:Y:S01]  /*1dd0*/  ISETP.GT.U32.AND P0, PT, R2, R141, PT ;  /* 0x0000008d0200720c */ /* 0x000fe20003f04070 */
[----:B------:R-:W-:Y:S01]  /*1de0*/  @!P1 IMAD.IADD R131, R131, 0x1, -R2 ;  /* 0x0000000183839824 */ /* 0x000fe200078e0a02 */
[----:B------:R-:W-:Y:S01]  /*1df0*/  ISETP.GE.AND P1, PT, R7, RZ, PT ;  /* 0x000000ff0700720c */ /* 0x000fe20003f26270 */
[----:B------:R-:W-:Y:S02]  /*1e00*/  IMAD.MOV R7, RZ, RZ, -R5 ;  /* 0x000000ffff077224 */ /* 0x000fe400078e0a05 */
[----:B------:R-:W-:Y:S01]  /*1e10*/  @!P5 IMAD.MOV R129, RZ, RZ, -R129 ;  /* 0x000000ffff81d224 */ /* 0x000fe200078e0a81 */
[----:B------:R-:W-:Y:S01]  /*1e20*/  ISETP.GE.AND P5, PT, R10, RZ, PT ;  /* 0x000000ff0a00720c */ /* 0x000fe20003fa6270 */
[----:B------:R-:W-:Y:S01]  /*1e30*/  @!P4 IMAD.MOV R131, RZ, RZ, -R131 ;  /* 0x000000ffff83c224 */ /* 0x000fe200078e0a83 */
[----:B------:R-:W-:Y:S01]  /*1e40*/  ISETP.GE.AND P4, PT, R6, RZ, PT ;  /* 0x000000ff0600720c */ /* 0x000fe20003f86270 */
[----:B------:R-:W-:Y:S01]  /*1e50*/  IMAD R136, R2, R7, R136 ;  /* 0x0000000702887224 */ /* 0x000fe200078e0288 */
[----:B------:R-:W-:Y:S01]  /*1e60*/  LOP3.LUT R6, R4, 0x36, RZ, 0xfc, !PT ;  /* 0x0000003604067812 */ /* 0x000fe200078efcff */
[--C-:B------:R-:W-:Y:S01]  /*1e70*/  @!P6 IMAD.IADD R138, R138, 0x1, -R2.reuse ;  /* 0x000000018a8ae824 */ /* 0x100fe200078e0a02 */
[----:B------:R-:W-:Y:S01]  /*1e80*/  LOP3.LUT R10, R4, 0x3c, RZ, 0xfc, !PT ;  /* 0x0000003c040a7812 */ /* 0x000fe200078efcff */
[--C-:B------:R-:W-:Y:S01]  /*1e90*/  @!P3 IMAD.IADD R135, R135, 0x1, -R2.reuse ;  /* 0x000000018787b824 */ /* 0x100fe200078e0a02 */
[----:B------:R-:W-:Y:S01]  /*1ea0*/  IABS R137, R6 ;  /* 0x0000000600897213 */ /* 0x000fe20000000000 */
[----:B------:R-:W-:Y:S01]  /*1eb0*/  @!P0 IMAD.IADD R141, R141, 0x1, -R2 ;  /* 0x000000018d8d8824 */ /* 0x000fe200078e0a02 */
[----:B------:R-:W-:Y:S01]  /*1ec0*/  ISETP.GT.U32.AND P3, PT, R2, R136, PT ;  /* 0x000000880200720c */ /* 0x000fe20003f64070 */
[----:B------:R-:W-:Y:S01]  /*1ed0*/  @!P1 IMAD.MOV R135, RZ, RZ, -R135 ;  /* 0x000000ffff879224 */ /* 0x000fe200078e0a87 */
[----:B------:R-:W-:Y:S01]  /*1ee0*/  ISETP.GE.AND P0, PT, R14, RZ, PT ;  /* 0x000000ff0e00720c */ /* 0x000fe20003f06270 */
[----:B------:R-:W-:Y:S01]  /*1ef0*/  IMAD.HI.U32 R5, R3, R137, RZ ;  /* 0x0000008903057227 */ /* 0x000fe200078e00ff */
[----:B------:R-:W-:-:S02]  /*1f00*/  ISETP.GT.U32.AND P6, PT, R2, R138, PT ;  /* 0x0000008a0200720c */ /* 0x000fc40003fc4070 */
[----:B------:R-:W-:Y:S01]  /*1f10*/  IABS R112, R10 ;  /* 0x0000000a00707213 */ /* 0x000fe20000000000 */
[----:B------:R-:W-:Y:S01]  /*1f20*/  @!P5 IMAD.MOV R141, RZ, RZ, -R141 ;  /* 0x000000ffff8dd224 */ /* 0x000fe200078e0a8d */
[----:B------:R-:W-:Y:S01]  /*1f30*/  ISETP.GE.AND P5, PT, R9, RZ, PT ;  /* 0x000000ff0900720c */ /* 0x000fe20003fa6270 */
[----:B------:R-:W-:Y:S01]  /*1f40*/  IMAD.MOV R5, RZ, RZ, -R5 ;  /* 0x000000ffff057224 */ /* 0x000fe200078e0a05 */
[C---:B------:R-:W-:Y:S02]  /*1f50*/  LOP3.LUT R9, R4.reuse, 0x3a, RZ, 0xfc, !PT ;  /* 0x0000003a04097812 */ /* 0x040fe400078efcff */
[----:B------:R-:W-:Y:S01]  /*1f60*/  LOP3.LUT R14, R4, 0x54, RZ, 0xfc, !PT ;  /* 0x00000054040e7812 */ /* 0x000fe200078efcff */
[----:B------:R-:W-:Y:S01]  /*1f70*/  IMAD R137, R2, R5, R137 ;  /* 0x0000000502897224 */ /* 0x000fe200078e0289 */
[----:B------:R-:W-:Y:S01]  /*1f80*/  IABS R113, R9 ;  /* 0x0000000900717213 */ /* 0x000fe20000000000 */
[----:B------:R-:W-:Y:S01]  /*1f90*/  @!P3 IMAD.IADD R136, R136, 0x1, -R2 ;  /* 0x000000018888b824 */ /* 0x000fe200078e0a02 */
[----:B------:R-:W-:Y:S01]  /*1fa0*/  IABS R100, R14 ;  /* 0x0000000e00647213 */ /* 0x000fe20000000000 */
[----:B------:R-:W-:Y:S01]  /*1fb0*/  @!P0 IMAD.MOV R134, RZ, RZ, -R134 ;  /* 0x000000ffff868224 */ /* 0x000fe200078e0a86 */
[----:B------:R-:W-:Y:S01]  /*1fc0*/  ISETP.GE.AND P0, PT, R6, RZ, PT ;  /* 0x000000ff0600720c */ /* 0x000fe20003f06270 */
[----:B------:R-:W-:Y:S01]  /*1fd0*/  @!P6 IMAD.IADD R138, R138, 0x1, -R2 ;  /* 0x000000018a8ae824 */ /* 0x000fe200078e0a02 */
[C---:B------:R-:W-:Y:S01]  /*1fe0*/  ISETP.GT.U32.AND P6, PT, R2.reuse, R137, PT ;  /* 0x000000890200720c */ /* 0x040fe20003fc4070 */
[----:B------:R-:W-:Y:S01]  /*1ff0*/  IMAD.HI.U32 R6, R3, R114, RZ ;  /* 0x0000007203067227 */ /* 0x000fe200078e00ff */
[----:B------:R-:W-:-:S03]  /*2000*/  ISETP.GT.U32.AND P3, PT, R2, R136, PT ;  /* 0x000000880200720c */ /* 0x000fc60003f64070 */
[----:B------:R-:W-:-:S04]  /*2010*/  IMAD.HI.U32 R5, R3, R113, RZ ;  /* 0x0000007103057227 */ /* 0x000fc800078e00ff */
[----:B------:R-:W-:Y:S02]  /*2020*/  IMAD.MOV R7, RZ, RZ, -R6 ;  /* 0x000000ffff077224 */ /* 0x000fe400078e0a06 */
[----:B------:R-:W-:Y:S02]  /*2030*/  IMAD.MOV R6, RZ, RZ, -R5 ;  /* 0x000000ffff067224 */ /* 0x000fe400078e0a05 */
[--C-:B------:R-:W-:Y:S02]  /*2040*/  @!P6 IMAD.IADD R137, R137, 0x1, -R2.reuse ;  /* 0x000000018989e824 */ /* 0x100fe400078e0a02 */
[----:B------:R-:W-:Y:S02]  /*2050*/  IMAD R113, R2, R6, R113 ;  /* 0x0000000602717224 */ /* 0x000fe400078e0271 */
[----:B------:R-:W-:Y:S01]  /*2060*/  @!P3 IMAD.IADD R136, R136, 0x1, -R2 ;  /* 0x000000018888b824 */ /* 0x000fe200078e0a02 */
[C---:B------:R-:W-:Y:S01]  /*2070*/  ISETP.GT.U32.AND P6, PT, R2.reuse, R137, PT ;  /* 0x000000890200720c */ /* 0x040fe20003fc4070 */
[C---:B------:R-:W-:Y:S01]  /*2080*/  IMAD R114, R2.reuse, R7, R114 ;  /* 0x0000000702727224 */ /* 0x040fe200078e0272 */
[----:B------:R-:W-:Y:S01]  /*2090*/  ISETP.GT.U32.AND P3, PT, R2, R113, PT ;  /* 0x000000710200720c */ /* 0x000fe20003f64070 */
[----:B------:R-:W-:-:S03]  /*20a0*/  IMAD.HI.U32 R5, R3, R112, RZ ;  /* 0x0000007003057227 */ /* 0x000fc600078e00ff */
[----:B------:R-:W-:Y:S01]  /*20b0*/  ISETP.GT.U32.AND P1, PT, R2, R114, PT ;  /* 0x000000720200720c */ /* 0x000fe20003f24070 */
[----:B------:R-:W-:Y:S02]  /*20c0*/  IMAD.MOV R5, RZ, RZ, -R5 ;  /* 0x000000ffff057224 */ /* 0x000fe400078e0a05 */
[----:B------:R-:W-:Y:S01]  /*20d0*/  @!P5 IMAD.MOV R138, RZ, RZ, -R138 ;  /* 0x000000ffff8ad224 */ /* 0x000fe200078e0a8a */
[----:B------:R-:W-:Y:S01]  /*20e0*/  ISETP.GE.AND P5, PT, R8, RZ, PT ;  /* 0x000000ff0800720c */ /* 0x000fe20003fa6270 */
[----:B------:R-:W-:Y:S01]  /*20f0*/  IMAD.HI.U32 R6, R3, R111, RZ ;  /* 0x0000006f03067227 */ /* 0x000fe200078e00ff */
[----:B------:R-:W-:-:S03]  /*2100*/  LOP3.LUT R8, R4, 0x40, RZ, 0xfc, !PT ;  /* 0x0000004004087812 */ /* 0x000fc600078efcff */
[C---:B------:R-:W-:Y:S01]  /*2110*/  IMAD R112, R2.reuse, R5, R112 ;  /* 0x0000000502707224 */ /* 0x040fe200078e0270 */
[----:B------:R-:W-:Y:S01]  /*2120*/  IABS R110, R8 ;  /* 0x00000008006e7213 */ /* 0x000fe20000000000 */
[----:B------:R-:W-:Y:S02]  /*2130*/  @!P3 IMAD.IADD R113, R113, 0x1, -R2 ;  /* 0x000000017171b824 */ /* 0x000fe400078e0a02 */
[----:B------:R-:W-:Y:S02]  /*2140*/  IMAD.MOV R6, RZ, RZ, -R6 ;  /* 0x000000ffff067224 */ /* 0x000fe400078e0a06 */
[--C-:B------:R-:W-:Y:S01]  /*2150*/  @!P6 IMAD.IADD R137, R137, 0x1, -R2.reuse ;  /* 0x000000018989e824 */ /* 0x100fe200078e0a02 */
[----:B------:R-:W-:Y:S01]  /*2160*/  ISETP.GT.U32.AND P6, PT, R2, R112, PT ;  /* 0x000000700200720c */ /* 0x000fe20003fc4070 */
[----:B------:R-:W-:Y:S01]  /*2170*/  @!P1 IMAD.IADD R114, R114, 0x1, -R2 ;  /* 0x0000000172729824 */ /* 0x000fe200078e0a02 */
[C---:B------:R-:W-:Y:S01]  /*2180*/  ISETP.GT.U32.AND P3, PT, R2.reuse, R113, PT ;  /* 0x000000710200720c */ /* 0x040fe20003f64070 */
[----:B------:R-:W-:Y:S01]  /*2190*/  @!P4 IMAD.MOV R136, RZ, RZ, -R136 ;  /* 0x000000ffff88c224 */ /* 0x000fe200078e0a88 */
[----:B------:R-:W-:Y:S01]  /*21a0*/  ISETP.GE.AND P4, PT, R9, RZ, PT ;  /* 0x000000ff0900720c */ /* 0x000fe20003f86270 */
[C---:B------:R-:W-:Y:S01]  /*21b0*/  IMAD R111, R2.reuse, R6, R111 ;  /* 0x00000006026f7224 */ /* 0x040fe200078e026f */
[----:B------:R-:W-:Y:S01]  /*21c0*/  ISETP.GT.U32.AND P1, PT, R2, R114, PT ;  /* 0x000000720200720c */ /* 0x000fe20003f24070 */
[----:B------:R-:W-:Y:S01]  /*21d0*/  IMAD.HI.U32 R5, R3, R110, RZ ;  /* 0x0000006e03057227 */ /* 0x000fe200078e00ff */
[----:B------:R-:W-:-:S02]  /*21e0*/  LOP3.LUT R6, R4, 0x42, RZ, 0xfc, !PT ;  /* 0x0000004204067812 */ /* 0x000fc400078efcff */
[----:B------:R-:W-:Y:S01]  /*21f0*/  LOP3.LUT R9, R4, 0x48, RZ, 0xfc, !PT ;  /* 0x0000004804097812 */ /* 0x000fe200078efcff */
[----:B------:R-:W-:Y:S01]  /*2200*/  @!P0 IMAD.MOV R137, RZ, RZ, -R137 ;  /* 0x000000ffff898224 */ /* 0x000fe200078e0a89 */
[----:B------:R-:W-:Y:S01]  /*2210*/  ISETP.GT.U32.AND P0, PT, R2, R111, PT ;  /* 0x0000006f0200720c */ /* 0x000fe20003f04070 */
[----:B------:R-:W-:Y:S01]  /*2220*/  IMAD.MOV R7, RZ, RZ, -R5 ;  /* 0x000000ffff077224 */ /* 0x000fe200078e0a05 */
[----:B------:R-:W-:Y:S01]  /*2230*/  IABS R109, R6 ;  /* 0x00000006006d7213 */ /* 0x000fe20000000000 */
[--C-:B------:R-:W-:Y:S01]  /*2240*/  @!P6 IMAD.IADD R112, R112, 0x1, -R2.reuse ;  /* 0x000000017070e824 */ /* 0x100fe200078e0a02 */
[----:B------:R-:W-:Y:S01]  /*2250*/  IABS R106, R9 ;  /* 0x00000009006a7213 */ /* 0x000fe20000000000 */
[----:B------:R-:W-:Y:S01]  /*2260*/  @!P3 IMAD.IADD R113, R113, 0x1, -R2 ;  /* 0x000000017171b824 */ /* 0x000fe200078e0a02 */
[----:B------:R-:W-:Y:S01]  /*2270*/  ISETP.GE.AND P3, PT, R8, RZ, PT ;  /* 0x000000ff0800720c */ /* 0x000fe20003f66270 */
[C---:B------:R-:W-:Y:S01]  /*2280*/  IMAD R110, R2.reuse, R7, R110 ;  /* 0x00000007026e7224 */ /* 0x040fe200078e026e */
[----:B------:R-:W-:Y:S01]  /*2290*/  ISETP.GT.U32.AND P6, PT, R2, R112, PT ;  /* 0x000000700200720c */ /* 0x000fe20003fc4070 */
[----:B------:R-:W-:Y:S01]  /*22a0*/  @!P4 IMAD.MOV R113, RZ, RZ, -R113 ;  /* 0x000000ffff71c224 */ /* 0x000fe200078e0a71 */
[----:B------:R-:W-:Y:S01]  /*22b0*/  LOP3.LUT R7, R4, 0x44, RZ, 0xfc, !PT ;  /* 0x0000004404077812 */ /* 0x000fe200078efcff */
[--C-:B------:R-:W-:Y:S01]  /*22c0*/  @!P1 IMAD.IADD R114, R114, 0x1, -R2.reuse ;  /* 0x0000000172729824 */ /* 0x100fe200078e0a02 */
[----:B------:R-:W-:Y:S01]  /*22d0*/  ISETP.GT.U32.AND P4, PT, R2, R110, PT ;  /* 0x0000006e0200720c */ /* 0x000fe20003f84070 */
[----:B------:R-:W-:Y:S01]  /*22e0*/  @!P0 IMAD.IADD R111, R111, 0x1, -R2 ;  /* 0x000000016f6f8824 */ /* 0x000fe200078e0a02 */
[----:B------:R-:W-:Y:S01]  /*22f0*/  ISETP.GE.AND P1, PT, R10, RZ, PT ;  /* 0x000000ff0a00720c */ /* 0x000fe20003f26270 */
[----:B------:R-:W-:Y:S01]  /*2300*/  IMAD.HI.U32 R5, R3, R109, RZ ;  /* 0x0000006d03057227 */ /* 0x000fe200078e00ff */
[----:B------:R-:W-:-:S02]  /*2310*/  IABS R108, R7 ;  /* 0x00000007006c7213 */ /* 0x000fc40000000000 */
[----:B------:R-:W-:Y:S01]  /*2320*/  ISETP.GT.U32.AND P0, PT, R2, R111, PT ;  /* 0x0000006f0200720c */ /* 0x000fe20003f04070 */
[----:B------:R-:W-:Y:S01]  /*2330*/  IMAD.MOV R5, RZ, RZ, -R5 ;  /* 0x000000ffff057224 */ /* 0x000fe200078e0a05 */
[----:B------:R-:W-:Y:S01]  /*2340*/  LOP3.LUT R8, R4, 0x46, RZ, 0xfc, !PT ;  /* 0x0000004604087812 */ /* 0x000fe200078efcff */
[--C-:B------:R-:W-:Y:S01]  /*2350*/  @!P6 IMAD.IADD R112, R112, 0x1, -R2.reuse ;  /* 0x000000017070e824 */ /* 0x100fe200078e0a02 */
[----:B------:R-:W-:Y:S01]  /*2360*/  ISETP.GE.AND P6, PT, R6, RZ, PT ;  /* 0x000000ff0600720c */ /* 0x000fe20003fc6270 */
[----:B------:R-:W-:Y:S01]  /*2370*/  IMAD R109, R2, R5, R109 ;  /* 0x00000005026d7224 */ /* 0x000fe200078e026d */
[----:B------:R-:W-:Y:S01]  /*2380*/  IABS R107, R8 ;  /* 0x00000008006b7213 */ /* 0x000fe20000000000 */
[----:B------:R-:W-:Y:S01]  /*2390*/  @!P4 IMAD.IADD R110, R110, 0x1, -R2 ;  /* 0x000000016e6ec824 */ /* 0x000fe200078e0a02 */
[----:B------:R-:W-:Y:S01]  /*23a0*/  ISETP.GE.AND P4, PT, R7, RZ, PT ;  /* 0x000000ff0700720c */ /* 0x000fe20003f86270 */
[----:B------:R-:W-:Y:S01]  /*23b0*/  @!P1 IMAD.MOV R112, RZ, RZ, -R112 ;  /* 0x000000ffff709224 */ /* 0x000fe200078e0a70 */
[----:B------:R-:W-:Y:S01]  /*23c0*/  LOP3.LUT R10, R4, 0x4e, RZ, 0xfc, !PT ;  /* 0x0000004e040a7812 */ /* 0x000fe200078efcff */
[----:B------:R-:W-:Y:S01]  /*23d0*/  IMAD.HI.U32 R5, R3, R108, RZ ;  /* 0x0000006c03057227 */ /* 0x000fe200078e00ff */
[----:B------:R-:W-:-:S02]  /*23e0*/  ISETP.GT.U32.AND P1, PT, R2, R110, PT ;  /* 0x0000006e0200720c */ /* 0x000fc40003f24070 */
[----:B------:R-:W-:Y:S01]  /*23f0*/  IABS R103, R10 ;  /* 0x0000000a00677213 */ /* 0x000fe20000000000 */
[----:B------:R-:W-:Y:S01]  /*2400*/  @!P0 IMAD.IADD R111, R111, 0x1, -R2 ;  /* 0x000000016f6f8824 */ /* 0x000fe200078e0a02 */
[----:B------:R-:W-:Y:S01]  /*2410*/  ISETP.GT.U32.AND P0, PT, R2, R109, PT ;  /* 0x0000006d0200720c */ /* 0x000fe20003f04070 */
[----:B------:R-:W-:Y:S02]  /*2420*/  IMAD.MOV R5, RZ, RZ, -R5 ;  /* 0x000000ffff057224 */ /* 0x000fe400078e0a05 */
[----:B------:R-:W-:-:S04]  /*2430*/  IMAD.HI.U32 R6, R3, R107, RZ ;  /* 0x0000006b03067227 */ /* 0x000fc800078e00ff */
[----:B------:R-:W-:Y:S01]  /*2440*/  IMAD R108, R2, R5, R108 ;  /* 0x00000005026c7224 */ /* 0x000fe200078e026c */
[----:B------:R-:W-:Y:S01]  /*2450*/  LOP3.LUT R5, R4, 0x4a, RZ, 0xfc, !PT ;  /* 0x0000004a04057812 */ /* 0x000fe200078efcff */
[----:B------:R-:W-:Y:S01]  /*2460*/  @!P1 IMAD.IADD R110, R110, 0x1, -R2 ;  /* 0x000000016e6e9824 */ /* 0x000fe200078e0a02 */
[----:B------:R-:W-:Y:S01]  /*2470*/  ISETP.GE.AND P1, PT, R9, RZ, PT ;  /* 0x000000ff0900720c */ /* 0x000fe20003f26270 */
[----:B------:R-:W-:Y:S01]  /*2480*/  IMAD.MOV R6, RZ, RZ, -R6 ;  /* 0x000000ffff067224 */ /* 0x000fe200078e0a06 */
[----:B------:R-:W-:Y:S01]  /*2490*/  IABS R105, R5 ;  /* 0x0000000500697213 */ /* 0x000fe20000000000 */
[----:B------:R-:W-:Y:S01]  /*24a0*/  @!P0 IMAD.IADD R109, R109, 0x1, -R2 ;  /* 0x000000016d6d8824 */ /* 0x000fe200078e0a02 */
[----:B------:R-:W-:Y:S01]  /*24b0*/  LOP3.LUT R9, R4, 0x4c, RZ, 0xfc, !PT ;  /* 0x0000004c04097812 */ /* 0x000fe200078efcff */
[----:B------:R-:W-:Y:S01]  /*24c0*/  @!P3 IMAD.MOV R110, RZ, RZ, -R110 ;  /* 0x000000ffff6eb224 */ /* 0x000fe200078e0a6e */
[C---:B------:R-:W-:Y:S01]  /*24d0*/  ISETP.GT.U32.AND P3, PT, R2.reuse, R108, PT ;  /* 0x0000006c0200720c */ /* 0x040fe20003f64070 */
[C---:B------:R-:W-:Y:S01]  /*24e0*/  IMAD R107, R2.reuse, R6, R107 ;  /* 0x00000006026b7224 */ /* 0x040fe200078e026b */
[----:B------:R-:W-:Y:S01]  /*24f0*/  ISETP.GT.U32.AND P0, PT, R2, R109, PT ;  /* 0x0000006d0200720c */ /* 0x000fe20003f04070 */
[----:B------:R-:W-:Y:S01]  /*2500*/  IMAD.HI.U32 R7, R3, R106, RZ ;  /* 0x0000006a03077227 */ /* 0x000fe200078e00ff */
[----:B------:R-:W-:-:S03]  /*2510*/  IABS R104, R9 ;  /* 0x0000000900687213 */ /* 0x000fc60000000000 */
[----:B------:R-:W-:Y:S02]  /*2520*/  IMAD.MOV R7, RZ, RZ, -R7 ;  /* 0x000000ffff077224 */ /* 0x000fe400078e0a07 */
[----:B------:R-:W-:Y:S01]  /*2530*/  @!P5 IMAD.MOV R114, RZ, RZ, -R114 ;  /* 0x000000ffff72d224 */ /* 0x000fe200078e0a72 */
[----:B------:R-:W-:Y:S01]  /*2540*/  ISETP.GE.AND P5, PT, R11, RZ, PT ;  /* 0x000000ff0b00720c */ /* 0x000fe20003fa6270 */
[----:B------:R-:W-:Y:S01]  /*2550*/  IMAD R106, R2, R7, R106 ;  /* 0x00000007026a7224 */ /* 0x000fe200078e026a */
[----:B------:R-:W-:Y:S01]  /*2560*/  LOP3.LUT R11, R4, 0x50, RZ, 0xfc, !PT ;  /* 0x00000050040b7812 */ /* 0x000fe200078efcff */
[--C-:B------:R-:W-:Y:S02]  /*2570*/  @!P3 IMAD.IADD R108, R108, 0x1, -R2.reuse ;  /* 0x000000016c6cb824 */ /* 0x100fe400078e0a02 */
[----:B------:R-:W-:Y:S01]  /*2580*/  @!P0 IMAD.IADD R109, R109, 0x1, -R2 ;  /* 0x000000016d6d8824 */ /* 0x000fe200078e0a02 */
[----:B------:R-:W-:Y:S01]  /*2590*/  ISETP.GE.AND P0, PT, R5, RZ, PT ;  /* 0x000000ff0500720c */ /* 0x000fe20003f06270 */
[----:B------:R-:W-:Y:S01]  /*25a0*/  IMAD.HI.U32 R5, R3, R105, RZ ;  /* 0x0000006903057227 */ /* 0x000fe200078e00ff */
[----:B------:R-:W-:-:S02]  /*25b0*/  ISETP.GT.U32.AND P3, PT, R2, R108, PT ;  /* 0x0000006c0200720c */ /* 0x000fc40003f64070 */
[----:B------:R-:W-:Y:S01]  /*25c0*/  IABS R102, R11 ;  /* 0x0000000b00667213 */ /* 0x000fe20000000000 */
[----:B------:R-:W-:Y:S01]  /*25d0*/  @!P6 IMAD.MOV R109, RZ, RZ, -R109 ;  /* 0x000000ffff6de224 */ /* 0x000fe200078e0a6d */
[----:B------:R-:W-:Y:S01]  /*25e0*/  ISETP.GT.U32.AND P6, PT, R2, R107, PT ;  /* 0x0000006b0200720c */ /* 0x000fe20003fc4070 */
[----:B------:R-:W-:Y:S01]  /*25f0*/  @!P5 IMAD.MOV R111, RZ, RZ, -R111 ;  /* 0x000000ffff6fd224 */ /* 0x000fe200078e0a6f */
[----:B------:R-:W-:Y:S01]  /*2600*/  ISETP.GE.AND P5, PT, R8, RZ, PT ;  /* 0x000000ff0800720c */ /* 0x000fe20003fa6270 */
[----:B------:R-:W-:Y:S02]  /*2610*/  IMAD.MOV R8, RZ, RZ, -R5 ;  /* 0x000000ffff087224 */ /* 0x000fe400078e0a05 */
[----:B------:R-:W-:-:S04]  /*2620*/  IMAD.HI.U32 R5, R3, R104, RZ ;  /* 0x0000006803057227 */ /* 0x000fc800078e00ff */
[----:B------:R-:W-:Y:S01]  /*2630*/  @!P3 IMAD.IADD R108, R108, 0x1, -R2 ;  /* 0x000000016c6cb824 */ /* 0x000fe200078e0a02 */
[----:B------:R-:W-:Y:S01]  /*2640*/  ISETP.GT.U32.AND P3, PT, R2, R106, PT ;  /* 0x0000006a0200720c */ /* 0x000fe20003f64070 */
[----:B------:R-:W-:-:S04]  /*2650*/  IMAD.HI.U32 R6, R3, R103, RZ ;  /* 0x0000006703067227 */ /* 0x000fc800078e00ff */
[----:B------:R-:W-:Y:S02]  /*2660*/  @!P6 IMAD.IADD R107, R107, 0x1, -R2 ;  /* 0x000000016b6be824 */ /* 0x000fe400078e0a02 */
[----:B------:R-:W-:Y:S02]  /*2670*/  IMAD.MOV R5, RZ, RZ, -R5 ;  /* 0x000000ffff057224 */ /* 0x000fe400078e0a05 */
[C---:B------:R-:W-:Y:S01]  /*2680*/  IMAD R105, R2.reuse, R8, R105 ;  /* 0x0000000802697224 */ /* 0x040fe200078e0269 */
[----:B------:R-:W-:Y:S01]  /*2690*/  ISETP.GT.U32.AND P6, PT, R2, R107, PT ;  /* 0x0000006b0200720c */ /* 0x000fe20003fc4070 */
[----:B------:R-:W-:Y:S02]  /*26a0*/  IMAD.MOV R6, RZ, RZ, -R6 ;  /* 0x000000ffff067224 */ /* 0x000fe400078e0a06 */
[----:B------:R-:W-:Y:S02]  /*26b0*/  @!P3 IMAD.IADD R106, R106, 0x1, -R2 ;  /* 0x000000016a6ab824 */ /* 0x000fe400078e0a02 */
[----:B------:R-:W-:-:S02]  /*26c0*/  IMAD R104, R2, R5, R104 ;  /* 0x0000000502687224 */ /* 0x000fc400078e0268 */
[----:B------:R-:W-:Y:S01]  /*26d0*/  IMAD.HI.U32 R7, R3, R102, RZ ;  /* 0x0000006603077227 */ /* 0x000fe200078e00ff */
[----:B------:R-:W-:-:S03]  /*26e0*/  ISETP.GT.U32.AND P3, PT, R2, R106, PT ;  /* 0x0000006a0200720c */ /* 0x000fc60003f64070 */
[C---:B------:R-:W-:Y:S02]  /*26f0*/  IMAD R103, R2.reuse, R6, R103 ;  /* 0x0000000602677224 */ /* 0x040fe400078e0267 */
[----:B------:R-:W-:Y:S01]  /*2700*/  @!P6 IMAD.IADD R107, R107, 0x1, -R2 ;  /* 0x000000016b6be824 */ /* 0x000fe200078e0a02 */
[C---:B------:R-:W-:Y:S01]  /*2710*/  ISETP.GT.U32.AND P6, PT, R2.reuse, R105, PT ;  /* 0x000000690200720c */ /* 0x040fe20003fc4070 */
[----:B------:R-:W-:Y:S01]  /*2720*/  @!P4 IMAD.MOV R108, RZ, RZ, -R108 ;  /* 0x000000ffff6cc224 */ /* 0x000fe200078e0a6c */
[----:B------:R-:W-:Y:S01]  /*2730*/  ISETP.GT.U32.AND P4, PT, R2, R104, PT ;  /* 0x000000680200720c */ /* 0x000fe20003f84070 */
[----:B------:R-:W-:-:S04]  /*2740*/  IMAD.HI.U32 R8, R3, R101, RZ ;  /* 0x0000006503087227 */ /* 0x000fc800078e00ff */
[----:B------:R-:W-:Y:S02]  /*2750*/  IMAD.MOV R7, RZ, RZ, -R7 ;  /* 0x000000ffff077224 */ /* 0x000fe400078e0a07 */
[----:B------:R-:W-:Y:S01]  /*2760*/  @!P5 IMAD.MOV R107, RZ, RZ, -R107 ;  /* 0x000000ffff6bd224 */ /* 0x000fe200078e0a6b */
[C---:B------:R-:W-:Y:S01]  /*2770*/  ISETP.GT.U32.AND P5, PT, R2.reuse, R103, PT ;  /* 0x000000670200720c */ /* 0x040fe20003fa4070 */
[----:B------:R-:W-:Y:S02]  /*2780*/  IMAD.MOV R8, RZ, RZ, -R8 ;  /* 0x000000ffff087224 */ /* 0x000fe400078e0a08 */
[C---:B------:R-:W-:Y:S02]  /*2790*/  IMAD R102, R2.reuse, R7, R102 ;  /* 0x0000000702667224 */ /* 0x040fe400078e0266 */
[----:B------:R-:W-:Y:S01]  /*27a0*/  IMAD R101, R2, R8, R101 ;  /* 0x0000000802657224 */ /* 0x000fe200078e0265 */
[----:B------:R-:W-:Y:S01]  /*27b0*/  LOP3.LUT R8, R4, 0x58, RZ, 0xfc, !PT ;  /* 0x0000005804087812 */ /* 0x000fe200078efcff */
[--C-:B------:R-:W-:Y:S01]  /*27c0*/  @!P3 IMAD.IADD R106, R106, 0x1, -R2.reuse ;  /* 0x000000016a6ab824 */ /* 0x100fe200078e0a02 */
[C---:B------:R-:W-:Y:S01]  /*27d0*/  ISETP.GT.U32.AND P3, PT, R2.reuse, R102, PT ;  /* 0x000000660200720c */ /* 0x040fe20003f64070 */
[--C-:B------:R-:W-:Y:S01]  /*27e0*/  @!P6 IMAD.IADD R105, R105, 0x1, -R2.reuse ;  /* 0x000000016969e824 */ /* 0x100fe200078e0a02 */
[----:B------:R-:W-:Y:S01]  /*27f0*/  ISETP.GT.U32.AND P6, PT, R2, R101, PT ;  /* 0x000000650200720c */ /* 0x000fe20003fc4070 */
[--C-:B------:R-:W-:Y:S01]  /*2800*/  @!P4 IMAD.IADD R104, R104, 0x1, -R2.reuse ;  /* 0x000000016868c824 */ /* 0x100fe200078e0a02 */
[----:B------:R-:W-:Y:S01]  /*2810*/  IABS R98, R8 ;  /* 0x0000000800627213 */ /* 0x000fe20000000000 */
[----:B------:R-:W-:Y:S01]  /*2820*/  @!P5 IMAD.IADD R103, R103, 0x1, -R2 ;  /* 0x000000016767d824 */ /* 0x000fe200078e0a02 */
[C---:B------:R-:W-:Y:S01]  /*2830*/  ISETP.GT.U32.AND P4, PT, R2.reuse, R105, PT ;  /* 0x000000690200720c */ /* 0x040fe20003f84070 */
[----:B------:R-:W-:Y:S01]  /*2840*/  IMAD.HI.U32 R6, R3, R99, RZ ;  /* 0x0000006303067227 */ /* 0x000fe200078e00ff */
[----:B------:R-:W-:-:S03]  /*2850*/  ISETP.GT.U32.AND P5, PT, R2, R104, PT ;  /* 0x000000680200720c */ /* 0x000fc60003fa4070 */
[----:B------:R-:W-:-:S04]  /*2860*/  IMAD.HI.U32 R5, R3, R100, RZ ;  /* 0x0000006403057227 */ /* 0x000fc800078e00ff */
[----:B------:R-:W-:Y:S02]  /*2870*/  IMAD.MOV R6, RZ, RZ, -R6 ;  /* 0x000000ffff067224 */ /* 0x000fe400078e0a06 */
[--C-:B------:R-:W-:Y:S01]  /*2880*/  @!P3 IMAD.IADD R102, R102, 0x1, -R2.reuse ;  /* 0x000000016666b824 */ /* 0x100fe200078e0a02 */
[C---:B------:R-:W-:Y:S01]  /*2890*/  ISETP.GT.U32.AND P3, PT, R2.reuse, R103, PT ;  /* 0x000000670200720c */ /* 0x040fe20003f64070 */
[----:B------:R-:W-:Y:S02]  /*28a0*/  IMAD.MOV R7, RZ, RZ, -R5 ;  /* 0x000000ffff077224 */ /* 0x000fe400078e0a05 */
[----:B------:R-:W-:Y:S01]  /*28b0*/  @!P6 IMAD.IADD R101, R101, 0x1, -R2 ;  /* 0x000000016565e824 */ /* 0x000fe200078e0a02 */
[C---:B------:R-:W-:Y:S01]  /*28c0*/  ISETP.GT.U32.AND P6, PT, R2.reuse, R102, PT ;  /* 0x000000660200720c */ /* 0x040fe20003fc4070 */
[----:B------:R-:W-:Y:S02]  /*28d0*/  IMAD R99, R2, R6, R99 ;  /* 0x0000000602637224 */ /* 0x000fe400078e0263 */
[----:B------:R-:W-:-:S04]  /*28e0*/  IMAD.HI.U32 R5, R3, R98, RZ ;  /* 0x0000006203057227 */ /* 0x000fc800078e00ff */
[----:B------:R-:W-:Y:S01]  /*28f0*/  IMAD R100, R2, R7, R100 ;  /* 0x0000000702647224 */ /* 0x000fe200078e0264 */
[----:B------:R-:W-:Y:S01]  /*2900*/  LOP3.LUT R7, R4, 0x5a, RZ, 0xfc, !PT ;  /* 0x0000005a04077812 */ /* 0x000fe200078efcff */
[--C-:B------:R-:W-:Y:S01]  /*2910*/  @!P5 IMAD.IADD R104, R104, 0x1, -R2.reuse ;  /* 0x000000016868d824 */ /* 0x100fe200078e0a02 */
[C---:B------:R-:W-:Y:S01]  /*2920*/  ISETP.GT.U32.AND P5, PT, R2.reuse, R99, PT ;  /* 0x000000630200720c */ /* 0x040fe20003fa4070 */
[----:B------:R-:W-:Y:S01]  /*2930*/  IMAD.MOV R5, RZ, RZ, -R5 ;  /* 0x000000ffff057224 */ /* 0x000fe200078e0a05 */
[----:B------:R-:W-:Y:S01]  /*2940*/  IABS R97, R7 ;  /* 0x0000000700617213 */ /* 0x000fe20000000000 */
[----:B------:R-:W-:Y:S01]  /*2950*/  @!P4 IMAD.IADD R105, R105, 0x1, -R2 ;  /* 0x000000016969c824 */ /* 0x000fe200078e0a02 */
[C---:B------:R-:W-:Y:S01]  /*2960*/  ISETP.GT.U32.AND P4, PT, R2.reuse, R100, PT ;  /* 0x000000640200720c */ /* 0x040fe20003f84070 */
[C---:B------:R-:W-:Y:S02]  /*2970*/  IMAD R98, R2.reuse, R5, R98 ;  /* 0x0000000502627224 */ /* 0x040fe400078e0262 */
[----:B------:R-:W-:Y:S01]  /*2980*/  @!P1 IMAD.MOV R106, RZ, RZ, -R106 ;  /* 0x000000ffff6a9224 */ /* 0x000fe200078e0a6a */
[----:B------:R-:W-:Y:S01]  /*2990*/  ISETP.GT.U32.AND P1, PT, R2, R101, PT ;  /* 0x000000650200720c */ /* 0x000fe20003f24070 */
[--C-:B------:R-:W-:Y:S01]  /*29a0*/  @!P6 IMAD.IADD R102, R102, 0x1, -R2.reuse ;  /* 0x000000016666e824 */ /* 0x100fe200078e0a02 */
[----:B------:R-:W-:Y:S01]  /*29b0*/  ISETP.GT.U32.AND P6, PT, R2, R98, PT ;  /* 0x000000620200720c */ /* 0x000fe20003fc4070 */
[--C-:B------:R-:W-:Y:S01]  /*29c0*/  @!P3 IMAD.IADD R103, R103, 0x1, -R2.reuse ;  /* 0x000000016767b824 */ /* 0x100fe200078e0a02 */
[----:B------:R-:W-:Y:S01]  /*29d0*/  ISETP.GE.AND P3, PT, R9, RZ, PT ;  /* 0x000000ff0900720c */ /* 0x000fe20003f66270 */
[----:B------:R-:W-:Y:S01]  /*29e0*/  @!P5 IMAD.IADD R99, R99, 0x1, -R2 ;  /* 0x000000016363d824 */ /* 0x000fe200078e0a02 */
[----:B------:R-:W-:Y:S01]  /*29f0*/  ISETP.GE.AND P5, PT, R12, RZ, PT ;  /* 0x000000ff0c00720c */ /* 0x000fe20003fa6270 */
[----:B------:R-:W-:Y:S01]  /*2a00*/  IMAD.HI.U32 R5, R3, R97, RZ ;  /* 0x0000006103057227 */ /* 0x000fe200078e00ff */
[----:B------:R-:W-:-:S03]  /*2a10*/  LOP3.LUT R9, R4, 0x5c, RZ, 0xfc, !PT ;  /* 0x0000005c04097812 */ /* 0x000fc600078efcff */
[--C-:B------:R-:W-:Y:S01]  /*2a20*/  @!P4 IMAD.IADD R100, R100, 0x1, -R2.reuse ;  /* 0x000000016464c824 */ /* 0x100fe200078e0a02 */
[----:B------:R-:W-:Y:S01]  /*2a30*/  ISETP.GE.AND P4, PT, R11, RZ, PT ;  /* 0x000000ff0b00720c */ /* 0x000fe20003f86270 */
[--C-:B------:R-:W-:Y:S01]  /*2a40*/  @!P1 IMAD.IADD R101, R101, 0x1, -R2.reuse ;  /* 0x0000000165659824 */ /* 0x100fe200078e0a02 */
[----:B------:R-:W-:Y:S01]  /*2a50*/  ISETP.GE.AND P1, PT, R10, RZ, PT ;  /* 0x000000ff0a00720c */ /* 0x000fe20003f26270 */
[----:B------:R-:W-:Y:S01]  /*2a60*/  IMAD.MOV R5, RZ, RZ, -R5 ;  /* 0x000000ffff057224 */ /* 0x000fe200078e0a05 */
[----:B------:R-:W-:Y:S01]  /*2a70*/  IABS R6, R9 ;  /* 0x0000000900067213 */ /* 0x000fe20000000000 */
[----:B------:R-:W-:Y:S01]  /*2a80*/  @!P6 IMAD.IADD R98, R98, 0x1, -R2 ;  /* 0x000000016262e824 */ /* 0x000fe200078e0a02 */
[C---:B------:R-:W-:Y:S01]  /*2a90*/  ISETP.GT.U32.AND P6, PT, R2.reuse, R99, PT ;  /* 0x000000630200720c */ /* 0x040fe20003fc4070 */
[----:B------:R-:W-:Y:S01]  /*2aa0*/  IMAD R97, R2, R5, R97 ;  /* 0x0000000502617224 */ /* 0x000fe200078e0261 */
[----:B------:R-:W-:Y:S01]  /*2ab0*/  LOP3.LUT R11, R4, 0x62, RZ, 0xfc, !PT ;  /* 0x00000062040b7812 */ /* 0x000fe200078efcff */
[----:B------:R-:W-:Y:S01]  /*2ac0*/  @!P5 IMAD.MOV R101, RZ, RZ, -R101 ;  /* 0x000000ffff65d224 */ /* 0x000fe200078e0a65 */
[----:B------:R-:W-:Y:S01]  /*2ad0*/  ISETP.GE.AND P5, PT, R15, RZ, PT ;  /* 0x000000ff0f00720c */ /* 0x000fe20003fa6270 */
[----:B------:R-:W-:Y:S01]  /*2ae0*/  IMAD.HI.U32 R5, R3, R6, RZ ;  /* 0x0000000603057227 */ /* 0x000fe200078e00ff */
[----:B------:R-:W-:-:S03]  /*2af0*/  IABS R12, R11 ;  /* 0x0000000b000c7213 */ /* 0x000fc60000000000 */
[----:B------:R-:W-:Y:S01]  /*2b00*/  @!P0 IMAD.MOV R105, RZ, RZ, -R105 ;  /* 0x000000ffff698224 */ /* 0x000fe200078e0a69 */
[C---:B------:R-:W-:Y:S01]  /*2b10*/  ISETP.GT.U32.AND P0, PT, R2.reuse, R100, PT ;  /* 0x000000640200720c */ /* 0x040fe20003f04070 */
[----:B------:R-:W-:Y:S01]  /*2b20*/  @!P4 IMAD.MOV R102, RZ, RZ, -R102 ;  /* 0x000000ffff66c224 */ /* 0x000fe200078e0a66 */
[----:B------:R-:W-:Y:S01]  /*2b30*/  ISETP.GT.U32.AND P4, PT, R2, R97, PT ;  /* 0x000000610200720c */ /* 0x000fe20003f84070 */
[----:B------:R-:W-:Y:S02]  /*2b40*/  IMAD.MOV R5, RZ, RZ, -R5 ;  /* 0x000000ffff057224 */ /* 0x000fe400078e0a05 */
[----:B------:R-:W-:Y:S01]  /*2b50*/  @!P1 IMAD.MOV R103, RZ, RZ, -R103 ;  /* 0x000000ffff679224 */ /* 0x000fe200078e0a67 */
[----:B------:R-:W-:Y:S01]  /*2b60*/  ISETP.GE.AND P1, PT, R14, RZ, PT ;  /* 0x000000ff0e00720c */ /* 0x000fe20003f26270 */
[----:B------:R-:W-:Y:S01]  /*2b70*/  @!P6 IMAD.IADD R99, R99, 0x1, -R2 ;  /* 0x000000016363e824 */ /* 0x000fe200078e0a02 */
[----:B------:R-:W-:Y:S01]  /*2b80*/  ISETP.GE.AND P6, PT, R7, RZ, PT ;  /* 0x000000ff0700720c */ /* 0x000fe20003fc6270 */
[----:B------:R-:W-:Y:S01]  /*2b90*/  IMAD R5, R2, R5, R6 ;  /* 0x0000000502057224 */ /* 0x000fe200078e0206 */
[----:B------:R-:W-:Y:S01]  /*2ba0*/  LOP3.LUT R6, R4, 0x5e, RZ, 0xfc, !PT ;  /* 0x0000005e04067812 */ /* 0x000fe200078efcff */
[----:B------:R-:W-:Y:S01]  /*2bb0*/  @!P3 IMAD.MOV R104, RZ, RZ, -R104 ;  /* 0x000000ffff68b224 */ /* 0x000fe200078e0a68 */
[C---:B------:R-:W-:Y:S01]  /*2bc0*/  ISETP.GT.U32.AND P3, PT, R2.reuse, R98, PT ;  /* 0x000000620200720c */ /* 0x040fe20003f64070 */
[----:B------:R-:W-:Y:S01]  /*2bd0*/  @!P5 IMAD.MOV R99, RZ, RZ, -R99 ;  /* 0x000000ffff63d224 */ /* 0x000fe200078e0a63 */
[----:B------:R-:W-:Y:S01]  /*2be0*/  ISETP.GT.U32.AND P5, PT, R2, R5, PT ;  /* 0x000000050200720c */ /* 0x000fe20003fa4070 */
[--C-:B------:R-:W-:Y:S01]  /*2bf0*/  @!P0 IMAD.IADD R100, R100, 0x1, -R2.reuse ;  /* 0x0000000164648824 */ /* 0x100fe200078e0a02 */
[----:B------:R-:W-:Y:S01]  /*2c00*/  ISETP.GE.AND P0, PT, R8, RZ, PT ;  /* 0x000000ff0800720c */ /* 0x000fe20003f06270 */
[----:B------:R-:W-:Y:S01]  /*2c10*/  @!P4 IMAD.IADD R97, R97, 0x1, -R2 ;  /* 0x000000016161c824 */ /* 0x000fe200078e0a02 */
[----:B------:R-:W-:Y:S01]  /*2c20*/  LOP3.LUT R7, R4, 0x60, RZ, 0xfc, !PT ;  /* 0x0000006004077812 */ /* 0x000fe200078efcff */
[----:B------:R-:W-:Y:S01]  /*2c30*/  @!P1 IMAD.MOV R100, RZ, RZ, -R100 ;  /* 0x000000ffff649224 */ /* 0x000fe200078e0a64 */
[----:B------:R-:W-:-:S02]  /*2c40*/  IABS R8, R6 ;  /* 0x0000000600087213 */ /* 0x000fc40000000000 */
[----:B------:R-:W-:Y:S02]  /*2c50*/  ISETP.GT.U32.AND P1, PT, R2, R97, PT ;  /* 0x000000610200720c */ /* 0x000fe40003f24070 */
[----:B------:R-:W-:Y:S01]  /*2c60*/  IABS R10, R7 ;  /* 0x00000007000a7213 */ /* 0x000fe20000000000 */
[--C-:B------:R-:W-:Y:S01]  /*2c70*/  @!P3 IMAD.IADD R98, R98, 0x1, -R2.reuse ;  /* 0x000000016262b824 */ /* 0x100fe200078e0a02 */
[----:B------:R-:W-:Y:S01]  /*2c80*/  ISETP.GE.AND P4, PT, R6, RZ, PT ;  /* 0x000000ff0600720c */ /* 0x000fe20003f86270 */
[----:B------:R-:W-:Y:S01]  /*2c90*/  @!P5 IMAD.IADD R5, R5, 0x1, -R2 ;  /* 0x000000010505d824 */ /* 0x000fe200078e0a02 */
[----:B------:R-:W-:Y:S01]  /*2ca0*/  ISETP.GE.AND P3, PT, R9, RZ, PT ;  /* 0x000000ff0900720c */ /* 0x000fe20003f66270 */
[----:B------:R-:W-:Y:S01]  /*2cb0*/  IMAD.HI.U32 R6, R3, R8, RZ ;  /* 0x0000000803067227 */ /* 0x000fe200078e00ff */
[----:B------:R-:W-:Y:S02]  /*2cc0*/  LOP3.LUT R14, R4, 0x64, RZ, 0xfc, !PT ;  /* 0x00000064040e7812 */ /* 0x000fe400078efcff */
[----:B------:R-:W-:Y:S01]  /*2cd0*/  ISETP.GT.U32.AND P5, PT, R2, R5, PT ;  /* 0x000000050200720c */ /* 0x000fe20003fa4070 */
[----:B------:R-:W-:Y:S01]  /*2ce0*/  @!P0 IMAD.MOV R98, RZ, RZ, -R98 ;  /* 0x000000ffff628224 */ /* 0x000fe200078e0a62 */
[----:B------:R-:W-:Y:S01]  /*2cf0*/  ISETP.GE.AND P0, PT, R7, RZ, PT ;  /* 0x000000ff0700720c */ /* 0x000fe20003f06270 */
[----:B------:R-:W-:Y:S01]  /*2d00*/  IMAD.HI.U32 R7, R3, R10, RZ ;  /* 0x0000000a03077227 */ /* 0x000fe200078e00ff */
[----:B------:R-:W-:-:S03]  /*2d10*/  IABS R15, R14 ;  /* 0x0000000e000f7213 */ /* 0x000fc60000000000 */
[----:B------:R-:W-:Y:S02]  /*2d20*/  IMAD.MOV R9, RZ, RZ, -R6 ;  /* 0x000000ffff097224 */ /* 0x000fe400078e0a06 */
[----:B------:R-:W-:Y:S01]  /*2d30*/  @!P1 IMAD.IADD R97, R97, 0x1, -R2 ;  /* 0x0000000161619824 */ /* 0x000fe200078e0a02 */
[----:B------:R-:W-:Y:S01]  /*2d40*/  ISETP.GE.AND P1, PT, R11, RZ, PT ;  /* 0x000000ff0b00720c */ /* 0x000fe20003f26270 */
[----:B------:R-:W-:Y:S02]  /*2d50*/  IMAD.MOV R11, RZ, RZ, -R7 ;  /* 0x000000ffff0b7224 */ /* 0x000fe400078e0a07 */
[C---:B------:R-:W-:Y:S02]  /*2d60*/  IMAD R7, R2.reuse, R9, R8 ;  /* 0x0000000902077224 */ /* 0x040fe400078e0208 */
[C---:B------:R-:W-:Y:S02]  /*2d70*/  IMAD R9, R2.reuse, R11, R10 ;  /* 0x0000000b02097224 */ /* 0x040fe400078e020a */
[----:B------:R-:W-:Y:S01]  /*2d80*/  @!P6 IMAD.MOV R97, RZ, RZ, -R97 ;  /* 0x000000ffff61e224 */ /* 0x000fe200078e0a61 */
[C---:B------:R-:W-:Y:S01]  /*2d90*/  ISETP.GT.U32.AND P6, PT, R2.reuse, R7, PT ;  /* 0x000000070200720c */ /* 0x040fe20003fc4070 */
[----:B------:R-:W-:Y:S01]  /*2da0*/  @!P5 IMAD.IADD R5, R5, 0x1, -R2 ;  /* 0x000000010505d824 */ /* 0x000fe200078e0a02 */
[----:B------:R-:W-:Y:S01]  /*2db0*/  ISETP.GT.U32.AND P5, PT, R2, R9, PT ;  /* 0x000000090200720c */ /* 0x000fe20003fa4070 */
[----:B------:R-:W-:-:S04]  /*2dc0*/  IMAD.HI.U32 R6, R3, R12, RZ ;  /* 0x0000000c03067227 */ /* 0x000fc800078e00ff */
[----:B------:R-:W-:Y:S02]  /*2dd0*/  IMAD.MOV R11, RZ, RZ, -R6 ;  /* 0x000000ffff0b7224 */ /* 0x000fe400078e0a06 */
[----:B------:R-:W-:-:S04]  /*2de0*/  IMAD.HI.U32 R8, R3, R15, RZ ;  /* 0x0000000f03087227 */ /* 0x000fc800078e00ff */
[--C-:B------:R-:W-:Y:S02]  /*2df0*/  @!P6 IMAD.IADD R7, R7, 0x1, -R2.reuse ;  /* 0x000000010707e824 */ /* 0x100fe400078e0a02 */
[----:B------:R-:W-:Y:S02]  /*2e00*/  @!P5 IMAD.IADD R9, R9, 0x1, -R2 ;  /* 0x000000010909d824 */ /* 0x000fe400078e0a02 */
[C---:B------:R-:W-:Y:S01]  /*2e10*/  IMAD R11, R2.reuse, R11, R12 ;  /* 0x0000000b020b7224 */ /* 0x040fe200078e020c */
[----:B------:R-:W-:Y:S01]  /*2e20*/  ISETP.GT.U32.AND P5, PT, R2, R7, PT ;  /* 0x000000070200720c */ /* 0x000fe20003fa4070 */
[----:B------:R-:W-:Y:S01]  /*2e30*/  IMAD.HI.U32 R6, R3, R17, RZ ;  /* 0x0000001103067227 */ /* 0x000fe200078e00ff */
[----:B------:R-:W-:Y:S02]  /*2e40*/  LOP3.LUT R12, R4, 0x68, RZ, 0xfc, !PT ;  /* 0x00000068040c7812 */ /* 0x000fe400078efcff */
[----:B------:R-:W-:Y:S01]  /*2e50*/  ISETP.GT.U32.AND P6, PT, R2, R11, PT ;  /* 0x0000000b0200720c */ /* 0x000fe20003fc4070 */
[----:B------:R-:W-:Y:S01]  /*2e60*/  IMAD.MOV R8, RZ, RZ, -R8 ;  /* 0x000000ffff087224 */ /* 0x000fe200078e0a08 */
[----:B------:R-:W-:Y:S01]  /*2e70*/  IABS R19, R12 ;  /* 0x0000000c00137213 */ /* 0x000fe20000000000 */
[----:B------:R-:W-:-:S02]  /*2e80*/  IMAD.MOV R6, RZ, RZ, -R6 ;  /* 0x000000ffff067224 */ /* 0x000fc400078e0a06 */
[C---:B------:R-:W-:Y:S02]  /*2e90*/  IMAD R15, R2.reuse, R8, R15 ;  /* 0x00000008020f7224 */ /* 0x040fe400078e020f */
[----:B------:R-:W-:Y:S02]  /*2ea0*/  IMAD R17, R2, R6, R17 ;  /* 0x0000000602117224 */ /* 0x000fe400078e0211 */
[----:B------:R-:W-:-:S04]  /*2eb0*/  IMAD.HI.U32 R6, R3, R19, RZ ;  /* 0x0000001303067227 */ /* 0x000fc800078e00ff */
[----:B------:R-:W-:Y:S01]  /*2ec0*/  @!P5 IMAD.IADD R7, R7, 0x1, -R2 ;  /* 0x000000010707d824 */ /* 0x000fe200078e0a02 */
[----:B------:R-:W-:Y:S01]  /*2ed0*/  ISETP.GT.U32.AND P5, PT, R2, R15, PT ;  /* 0x0000000f0200720c */ /* 0x000fe20003fa4070 */
[----:B------:R-:W-:Y:S02]  /*2ee0*/  IMAD.MOV R10, RZ, RZ, -R6 ;  /* 0x000000ffff0a7224 */ /* 0x000fe400078e0a06 */
[----:B------:R-:W-:-:S04]  /*2ef0*/  IMAD.HI.U32 R6, R3, R21, RZ ;  /* 0x0000001503067227 */ /* 0x000fc800078e00ff */
[----:B------:R-:W-:Y:S02]  /*2f00*/  IMAD.MOV R6, RZ, RZ, -R6 ;  /* 0x000000ffff067224 */ /* 0x000fe400078e0a06 */
[----:B------:R-:W-:Y:S01]  /*2f10*/  @!P3 IMAD.MOV R5, RZ, RZ, -R5 ;  /* 0x000000ffff05b224 */ /* 0x000fe200078e0a05 */
[C---:B------:R-:W-:Y:S01]  /*2f20*/  ISETP.GT.U32.AND P3, PT, R2.reuse, R9, PT ;  /* 0x000000090200720c */ /* 0x040fe20003f64070 */
[C---:B------:R-:W-:Y:S02]  /*2f30*/  IMAD R21, R2.reuse, R6, R21 ;  /* 0x0000000602157224 */ /* 0x040fe400078e0215 */
[--C-:B------:R-:W-:Y:S02]  /*2f40*/  @!P5 IMAD.IADD R15, R15, 0x1, -R2.reuse ;  /* 0x000000010f0fd824 */ /* 0x100fe400078e0a02 */
[----:B------:R-:W-:Y:S01]  /*2f50*/  @!P4 IMAD.MOV R7, RZ, RZ, -R7 ;  /* 0x000000ffff07c224 */ /* 0x000fe200078e0a07 */
[C---:B------:R-:W-:Y:S01]  /*2f60*/  ISETP.GT.U32.AND P5, PT, R2.reuse, R21, PT ;  /* 0x000000150200720c */ /* 0x040fe20003fa4070 */
[----:B------:R-:W-:Y:S01]  /*2f70*/  @!P6 IMAD.IADD R11, R11, 0x1, -R2 ;  /* 0x000000010b0be824 */ /* 0x000fe200078e0a02 */
[----:B------:R-:W-:Y:S01]  /*2f80*/  ISETP.GT.U32.AND P4, PT, R2, R17, PT ;  /* 0x000000110200720c */ /* 0x000fe20003f84070 */
[----:B------:R-:W-:-:S03]  /*2f90*/  IMAD.HI.U32 R8, R3, R23, RZ ;  /* 0x0000001703087227 */ /* 0x000fc600078e00ff */
[----:B------:R-:W-:Y:S01]  /*2fa0*/  ISETP.GT.U32.AND P6, PT, R2, R11, PT ;  /* 0x0000000b0200720c */ /* 0x000fe20003fc4070 */
[----:B------:R-:W-:Y:S01]  /*2fb0*/  @!P3 IMAD.IADD R9, R9, 0x1, -R2 ;  /* 0x000000010909b824 */ /* 0x000fe200078e0a02 */
[----:B------:R-:W-:Y:S01]  /*2fc0*/  ISETP.GE.AND P3, PT, R14, RZ, PT ;  /* 0x000000ff0e00720c */ /* 0x000fe20003f66270 */
[----:B------:R-:W-:Y:S01]  /*2fd0*/  IMAD.HI.U32 R6, R3, R25, RZ ;  /* 0x0000001903067227 */ /* 0x000fe200078e00ff */
[----:B------:R-:W-:-:S03]  /*2fe0*/  LOP3.LUT R14, R4, 0x7c, RZ, 0xfc, !PT ;  /* 0x0000007c040e7812 */ /* 0x000fc600078efcff */
[----:B------:R-:W-:Y:S02]  /*2ff0*/  @!P5 IMAD.IADD R21, R21, 0x1, -R2 ;  /* 0x000000011515d824 */ /* 0x000fe400078e0a02 */
[----:B------:R-:W-:Y:S01]  /*3000*/  @!P0 IMAD.MOV R9, RZ, RZ, -R9 ;  /* 0x000000ffff098224 */ /* 0x000fe200078e0a09 */
[C---:B------:R-:W-:Y:S01]  /*3010*/  ISETP.GT.U32.AND P0, PT, R2.reuse, R15, PT ;  /* 0x0000000f0200720c */ /* 0x040fe20003f04070 */
[----:B------:R-:W-:Y:S01]  /*3020*/  IMAD.MOV R8, RZ, RZ, -R8 ;  /* 0x000000ffff087224 */ /* 0x000fe200078e0a08 */
[C---:B------:R-:W-:Y:S01]  /*3030*/  ISETP.GT.U32.AND P5, PT, R2.reuse, R21, PT ;  /* 0x000000150200720c */ /* 0x040fe20003fa4070 */
[C---:B------:R-:W-:Y:S02]  /*3040*/  IMAD R19, R2.reuse, R10, R19 ;  /* 0x0000000a02137224 */ /* 0x040fe400078e0213 */
[----:B------:R-:W-:Y:S02]  /*3050*/  IMAD.MOV R10, RZ, RZ, -R6 ;  /* 0x000000ffff0a7224 */ /* 0x000fe400078e0a06 */
[----:B------:R-:W-:-:S02]  /*3060*/  IMAD R23, R2, R8, R23 ;  /* 0x0000000802177224 */ /* 0x000fc400078e0217 */
[--C-:B------:R-:W-:Y:S02]  /*3070*/  @!P4 IMAD.IADD R17, R17, 0x1, -R2.reuse ;  /* 0x000000011111c824 */ /* 0x100fe400078e0a02 */
[C---:B------:R-:W-:Y:S02]  /*3080*/  IMAD R25, R2.reuse, R10, R25 ;  /* 0x0000000a02197224 */ /* 0x040fe400078e0219 */
[--C-:B------:R-:W-:Y:S01]  /*3090*/  @!P0 IMAD.IADD R15, R15, 0x1, -R2.reuse ;  /* 0x000000010f0f8824 */ /* 0x100fe200078e0a02 */
[C---:B------:R-:W-:Y:S01]  /*30a0*/  ISETP.GT.U32.AND P4, PT, R2.reuse, R17, PT ;  /* 0x000000110200720c */ /* 0x040fe20003f84070 */
[--C-:B------:R-:W-:Y:S01]  /*30b0*/  @!P6 IMAD.IADD R11, R11, 0x1, -R2.reuse ;  /* 0x000000010b0be824 */ /* 0x100fe200078e0a02 */
[C---:B------:R-:W-:Y:S01]  /*30c0*/  ISETP.GT.U32.AND P0, PT, R2.reuse, R23, PT ;  /* 0x000000170200720c */ /* 0x040fe20003f04070 */
[----:B------:R-:W-:Y:S01]  /*30d0*/  @!P5 IMAD.IADD R21, R21, 0x1, -R2 ;  /* 0x000000011515d824 */ /* 0x000fe200078e0a02 */
[C---:B------:R-:W-:Y:S01]  /*30e0*/  ISETP.GT.U32.AND P6, PT, R2.reuse, R19, PT ;  /* 0x000000130200720c */ /* 0x040fe20003fc4070 */
[----:B------:R-:W-:Y:S01]  /*30f0*/  IMAD.HI.U32 R6, R3, R27, RZ ;  /* 0x0000001b03067227 */ /* 0x000fe200078e00ff */
[----:B------:R-:W-:-:S03]  /*3100*/  ISETP.GT.U32.AND P5, PT, R2, R25, PT ;  /* 0x000000190200720c */ /* 0x000fc60003fa4070 */
[----:B------:R-:W-:Y:S02]  /*3110*/  IMAD.MOV R6, RZ, RZ, -R6 ;  /* 0x000000ffff067224 */ /* 0x000fe400078e0a06 */
[----:B------:R-:W-:-:S04]  /*3120*/  IMAD.HI.U32 R8, R3, R29, RZ ;  /* 0x0000001d03087227 */ /* 0x000fc800078e00ff */
[----:B------:R-:W-:Y:S02]  /*3130*/  IMAD R27, R2, R6, R27 ;  /* 0x00000006021b7224 */ /* 0x000fe400078e021b */
[--C-:B------:R-:W-:Y:S01]  /*3140*/  @!P4 IMAD.IADD R17, R17, 0x1, -R2.reuse ;  /* 0x000000011111c824 */ /* 0x100fe200078e0a02 */
[----:B------:R-:W-:Y:S01]  /*3150*/  ISETP.GE.AND P4, PT, R16, RZ, PT ;  /* 0x000000ff1000720c */ /* 0x000fe20003f86270 */
[--C-:B------:R-:W-:Y:S01]  /*3160*/  @!P0 IMAD.IADD R23, R23, 0x1, -R2.reuse ;  /* 0x0000000117178824 */ /* 0x100fe200078e0a02 */
[----:B------:R-:W-:Y:S01]  /*3170*/  ISETP.GE.AND P0, PT, R18, RZ, PT ;  /* 0x000000ff1200720c */ /* 0x000fe20003f06270 */
[--C-:B------:R-:W-:Y:S01]  /*3180*/  @!P6 IMAD.IADD R19, R19, 0x1, -R2.reuse ;  /* 0x000000011313e824 */ /* 0x100fe200078e0a02 */
[C---:B------:R-:W-:Y:S01]  /*3190*/  LOP3.LUT R16, R4.reuse, 0x74, RZ, 0xfc, !PT ;  /* 0x0000007404107812 */ /* 0x040fe200078efcff */
[----:B------:R-:W-:Y:S01]  /*31a0*/  @!P5 IMAD.IADD R25, R25, 0x1, -R2 ;  /* 0x000000011919d824 */ /* 0x000fe200078e0a02 */
[----:B------:R-:W-:Y:S01]  /*31b0*/  LOP3.LUT R18, R4, 0x76, RZ, 0xfc, !PT ;  /* 0x0000007604127812 */ /* 0x000fe200078efcff */
[----:B------:R-:W-:Y:S01]  /*31c0*/  IMAD.MOV R8, RZ, RZ, -R8 ;  /* 0x000000ffff087224 */ /* 0x000fe200078e0a08 */
[C---:B------:R-:W-:Y:S01]  /*31d0*/  ISETP.GT.U32.AND P5, PT, R2.reuse, R27, PT ;  /* 0x0000001b0200720c */ /* 0x040fe20003fa4070 */
[----:B------:R-:W-:Y:S01]  /*31e0*/  IMAD.MOV.U32 R4, RZ, RZ, R11 ;  /* 0x000000ffff047224 */ /* 0x000fe200078e000b */
[----:B------:R-:W-:Y:S01]  /*31f0*/  IABS R31, R16 ;  /* 0x00000010001f7213 */ /* 0x000fe20000000000 */
[C---:B------:R-:W-:Y:S01]  /*3200*/  IMAD R29, R2.reuse, R8, R29 ;  /* 0x00000008021d7224 */ /* 0x040fe200078e021d */
[----:B------:R-:W-:Y:S01]  /*3210*/  IABS R33, R18 ;  /* 0x0000001200217213 */ /* 0x000fe20000000000 */
[----:B------:R-:W-:Y:S01]  /*3220*/  @!P1 IMAD.MOV R4, RZ, RZ, -R4 ;  /* 0x000000ffff049224 */ /* 0x000fe200078e0a04 */
[C---:B------:R-:W-:Y:S01]  /*3230*/  ISETP.GT.U32.AND P6, PT, R2.reuse, R19, PT ;  /* 0x000000130200720c */ /* 0x040fe20003fc4070 */
[----:B------:R-:W-:Y:S01]  /*3240*/  IMAD.HI.U32 R6, R3, R31, RZ ;  /* 0x0000001f03067227 */ /* 0x000fe200078e00ff */
[----:B------:R-:W-:-:S03]  /*3250*/  ISETP.GT.U32.AND P1, PT, R2, R23, PT ;  /* 0x000000170200720c */ /* 0x000fc60003f24070 */
[----:B------:R-:W-:-:S04]  /*3260*/  IMAD.HI.U32 R8, R3, R33, RZ ;  /* 0x0000002103087227 */ /* 0x000fc800078e00ff */
[----:B------:R-:W-:Y:S02]  /*3270*/  IMAD.MOV R6, RZ, RZ, -R6 ;  /* 0x000000ffff067224 */ /* 0x000fe400078e0a06 */
[----:B------:R-:W-:Y:S02]  /*3280*/  IMAD.MOV R8, RZ, RZ, -R8 ;  /* 0x000000ffff087224 */ /* 0x000fe400078e0a08 */
[--C-:B------:R-:W-:Y:S01]  /*3290*/  @!P5 IMAD.IADD R27, R27, 0x1, -R2.reuse ;  /* 0x000000011b1bd824 */ /* 0x100fe200078e0a02 */
[C---:B------:R-:W-:Y:S01]  /*32a0*/  ISETP.GT.U32.AND P5, PT, R2.reuse, R29, PT ;  /* 0x0000001d0200720c */ /* 0x040fe20003fa4070 */
[C---:B------:R-:W-:Y:S01]  /*32b0*/  IMAD R31, R2.reuse, R6, R31 ;  /* 0x00000006021f7224 */ /* 0x040fe200078e021f */
[----:B------:R-:W-:Y:S01]  /*32c0*/  IABS R6, R14 ;  /* 0x0000000e00067213 */ /* 0x000fe20000000000 */
[----:B------:R-:W-:Y:S02]  /*32d0*/  IMAD R33, R2, R8, R33 ;  /* 0x0000000802217224 */ /* 0x000fe400078e0221 */
[----:B------:R-:W-:Y:S01]  /*32e0*/  @!P6 IMAD.IADD R19, R19, 0x1, -R2 ;  /* 0x000000011313e824 */ /* 0x000fe200078e0a02 */
[----:B------:R-:W-:Y:S01]  /*32f0*/  ISETP.GE.AND P6, PT, R12, RZ, PT ;  /* 0x000000ff0c00720c */ /* 0x000fe20003fc6270 */
[C---:B------:R-:W-:Y:S01]  /*3300*/  IMAD.HI.U32 R10, R3.reuse, R35, RZ ;  /* 0x00000023030a7227 */ /* 0x040fe200078e00ff */
[----:B------:R-:W1:Y:S03]  /*3310*/  LDS R8, [UR9] ;  /* 0x00000009ff087984 */ /* 0x000e660008000800 */
[----:B------:R-:W-:Y:S01]  /*3320*/  @!P0 IMAD.MOV R21, RZ, RZ, -R21 ;  /* 0x000000ffff158224 */ /* 0x000fe200078e0a15 */
[----:B------:R-:W-:Y:S01]  /*3330*/  ISETP.GT.U32.AND P0, PT, R2, R33, PT ;  /* 0x000000210200720c */ /* 0x000fe20003f04070 */
[----:B------:R-:W-:-:S04]  /*3340*/  IMAD.HI.U32 R12, R3, R37, RZ ;  /* 0x00000025030c7227 */ /* 0x000fc800078e00ff */
[----:B------:R-:W-:Y:S02]  /*3350*/  IMAD.MOV R10, RZ, RZ, -R10 ;  /* 0x000000ffff0a7224 */ /* 0x000fe400078e0a0a */
[----:B------:R-:W-:Y:S01]  /*3360*/  @!P3 IMAD.MOV R15, RZ, RZ, -R15 ;  /* 0x000000ffff0fb224 */ /* 0x000fe200078e0a0f */
[C---:B------:R-:W-:Y:S01]  /*3370*/  ISETP.GT.U32.AND P3, PT, R2.reuse, R25, PT ;  /* 0x000000190200720c */ /* 0x040fe20003f64070 */
[----:B------:R-:W-:Y:S01]  /*3380*/  @!P4 IMAD.MOV R17, RZ, RZ, -R17 ;  /* 0x000000ffff11c224 */ /* 0x000fe200078e0a11 */
[----:B------:R-:W-:Y:S01]  /*3390*/  ISETP.GT.U32.AND P4, PT, R2, R27, PT ;  /* 0x0000001b0200720c */ /* 0x000fe20003f84070 */
[----:B------:R-:W-:-:S04]  /*33a0*/  IMAD.HI.U32 R3, R3, R6, RZ ;  /* 0x0000000603037227 */ /* 0x000fc800078e00ff */
[C---:B------:R-:W-:Y:S02]  /*33b0*/  IMAD R35, R2.reuse, R10, R35 ;  /* 0x0000000a02237224 */ /* 0x040fe400078e0223 */
[----:B------:R-:W-:Y:S01]  /*33c0*/  IMAD.MOV R3, RZ, RZ, -R3 ;  /* 0x000000ffff037224 */ /* 0x000fe200078e0a03 */
[----:B------:R-:W2:Y:S01]  /*33d0*/  LDC.64 R10, c[0x0][0x3a0] ;  /* 0x0000e800ff0a7b82 */ /* 0x000ea20000000a00 */
[----:B------:R-:W-:Y:S02]  /*33e0*/  @!P5 IMAD.IADD R29, R29, 0x1, -R2 ;  /* 0x000000011d1dd824 */ /* 0x000fe400078e0a02 */
[----:B------:R-:W-:Y:S02]  /*33f0*/  IMAD.MOV R12, RZ, RZ, -R12 ;  /* 0x000000ffff0c7224 */ /* 0x000fe400078e0a0c */
[----:B------:R-:W-:Y:S01]  /*3400*/  @!P1 IMAD.IADD R23, R23, 0x1, -R2 ;  /* 0x0000000117179824 */ /* 0x000fe200078e0a02 */
[C---:B------:R-:W-:Y:S01]  /*3410*/  ISETP.GT.U32.AND P1, PT, R2.reuse, R35, PT ;  /* 0x000000230200720c */ /* 0x040fe20003f24070 */
[C---:B------:R-:W-:Y:S01]  /*3420*/  IMAD R3, R2.reuse, R3, R6 ;  /* 0x0000000302037224 */ /* 0x040fe200078e0206 */
[C---:B------:R-:W-:Y:S01]  /*3430*/  ISETP.GT.U32.AND P5, PT, R2.reuse, R29, PT ;  /* 0x0000001d0200720c */ /* 0x040fe20003fa4070 */
[----:B------:R-:W-:Y:S01]  /*3440*/  @!P6 IMAD.MOV R19, RZ, RZ, -R19 ;  /* 0x000000ffff13e224 */ /* 0x000fe200078e0a13 */
[C---:B------:R-:W-:Y:S01]  /*3450*/  ISETP.GT.U32.AND P6, PT, R2.reuse, R31, PT ;  /* 0x0000001f0200720c */ /* 0x040fe20003fc4070 */
[----:B------:R-:W-:-:S02]  /*3460*/  IMAD R37, R2, R12, R37 ;  /* 0x0000000c02257224 */ /* 0x000fc400078e0225 */
[--C-:B------:R-:W-:Y:S01]  /*3470*/  @!P0 IMAD.IADD R33, R33, 0x1, -R2.reuse ;  /* 0x0000000121218824 */ /* 0x100fe200078e0a02 */
[----:B------:R-:W-:Y:S01]  /*3480*/  ISETP.GT.U32.AND P0, PT, R2, R3, PT ;  /* 0x000000030200720c */ /* 0x000fe20003f04070 */
[--C-:B------:R-:W-:Y:S01]  /*3490*/  @!P3 IMAD.IADD R25, R25, 0x1, -R2.reuse ;  /* 0x000000011919b824 */ /* 0x100fe200078e0a02 */
[----:B------:R-:W-:Y:S01]  /*34a0*/  ISETP.GE.AND P3, PT, R20, RZ, PT ;  /* 0x000000ff1400720c */ /* 0x000fe20003f66270 */
[--C-:B------:R-:W-:Y:S01]  /*34b0*/  @!P4 IMAD.IADD R27, R27, 0x1, -R2.reuse ;  /* 0x000000011b1bc824 */ /* 0x100fe200078e0a02 */
[----:B------:R-:W-:Y:S01]  /*34c0*/  ISETP.GT.U32.AND P4, PT, R2, R37, PT ;  /* 0x000000250200720c */ /* 0x000fe20003f84070 */
[--C-:B------:R-:W-:Y:S01]  /*34d0*/  @!P1 IMAD.IADD R35, R35, 0x1, -R2.reuse ;  /* 0x0000000123239824 */ /* 0x100fe200078e0a02 */
[----:B------:R-:W-:Y:S01]  /*34e0*/  ISETP.GE.AND P1, PT, R26, RZ, PT ;  /* 0x000000ff1a00720c */ /* 0x000fe20003f26270 */
[--C-:B------:R-:W-:Y:S01]  /*34f0*/  @!P5 IMAD.IADD R29, R29, 0x1, -R2.reuse ;  /* 0x000000011d1dd824 */ /* 0x100fe200078e0a02 */
[----:B------:R-:W-:Y:S01]  /*3500*/  ISETP.GE.AND P5, PT, R22, RZ, PT ;  /* 0x000000ff1600720c */ /* 0x000fe20003fa6270 */
[--C-:B------:R-:W-:Y:S01]  /*3510*/  @!P6 IMAD.IADD R31, R31, 0x1, -R2.reuse ;  /* 0x000000011f1fe824 */ /* 0x100fe200078e0a02 */
[----:B------:R-:W-:Y:S01]  /*3520*/  ISETP.GE.AND P6, PT, R24, RZ, PT ;  /* 0x000000ff1800720c */ /* 0x000fe20003fc6270 */
[----:B--2---:R-:W-:Y:S01]  /*3530*/  VIADD R6, R10, 0xfffffff0 ;  /* 0xfffffff00a067836 */ /* 0x004fe20000000000 */
[----:B-1----:R-:W-:Y:S01]  /*3540*/  R2UR UR8, R8 ;  /* 0x00000000080872ca */ /* 0x002fe200000e0000 */
[----:B------:R-:W-:-:S02]  /*3550*/  @!P0 IMAD.IADD R3, R3, 0x1, -R2 ;  /* 0x0000000103038824 */ /* 0x000fc400078e0a02 */
[----:B------:R-:W-:Y:S01]  /*3560*/  @!P3 IMAD.MOV R23, RZ, RZ, -R23 ;  /* 0x000000ffff17b224 */ /* 0x000fe200078e0a17 */
[C---:B------:R-:W-:Y:S01]  /*3570*/  ISETP.GT.U32.AND P3, PT, R2.reuse, R31, PT ;  /* 0x0000001f0200720c */ /* 0x040fe20003f64070 */
[----:B------:R-:W-:Y:S01]  /*3580*/  @!P4 IMAD.IADD R37, R37, 0x1, -R2 ;  /* 0x000000012525c824 */ /* 0x000fe200078e0a02 */
[C---:B------:R-:W-:Y:S01]  /*3590*/  ISETP.GT.U32.AND P4, PT, R2.reuse, R33, PT ;  /* 0x000000210200720c */ /* 0x040fe20003f84070 */
[----:B------:R-:W-:Y:S01]  /*35a0*/  @!P1 IMAD.MOV R29, RZ, RZ, -R29 ;  /* 0x000000ffff1d9224 */ /* 0x000fe200078e0a1d */
[----:B------:R-:W-:Y:S01]  /*35b0*/  ISETP.GT.U32.AND P0, PT, R2, R3, PT ;  /* 0x000000030200720c */ /* 0x000fe20003f04070 */
[----:B------:R-:W-:Y:S01]  /*35c0*/  @!P5 IMAD.MOV R25, RZ, RZ, -R25 ;  /* 0x000000ffff19d224 */ /* 0x000fe200078e0a19 */
[----:B------:R-:W-:Y:S01]  /*35d0*/  ISETP.GE.AND P1, PT, R16, RZ, PT ;  /* 0x000000ff1000720c */ /* 0x000fe20003f26270 */
[----:B------:R-:W-:Y:S01]  /*35e0*/  @!P6 IMAD.MOV R27, RZ, RZ, -R27 ;  /* 0x000000ffff1be224 */ /* 0x000fe200078e0a1b */
[----:B------:R-:W-:Y:S01]  /*35f0*/  ISETP.GT.U32.AND P5, PT, R2, R35, PT ;  /* 0x000000230200720c */ /* 0x000fe20003fa4070 */
[----:B------:R-:W-:Y:S01]  /*3600*/  VIADD R8, R10, 0xffffffef ;  /* 0xffffffef0a087836 */ /* 0x000fe20000000000 */
[----:B------:R-:W-:Y:S01]  /*3610*/  ISETP.GT.U32.AND P6, PT, R2, R37, PT ;  /* 0x000000250200720c */ /* 0x000fe20003fc4070 */
[----:B------:R-:W-:-:S02]  /*3620*/  VIADD R12, R10, 0xffffffea ;  /* 0xffffffea0a0c7836 */ /* 0x000fc40000000000 */
[--C-:B------:R-:W-:Y:S01]  /*3630*/  @!P3 IMAD.IADD R31, R31, 0x1, -R2.reuse ;  /* 0x000000011f1fb824 */ /* 0x100fe200078e0a02 */
[----:B------:R-:W-:Y:S01]  /*3640*/  ISETP.GE.AND P3, PT, R18, RZ, PT ;  /* 0x000000ff1200720c */ /* 0x000fe20003f66270 */
[--C-:B------:R-:W-:Y:S01]  /*3650*/  @!P4 IMAD.IADD R33, R33, 0x1, -R2.reuse ;  /* 0x000000012121c824 */ /* 0x100fe200078e0a02 */
[----:B------:R-:W-:Y:S01]  /*3660*/  ISETP.GE.AND P4, PT, R28, RZ, PT ;  /* 0x000000ff1c00720c */ /* 0x000fe20003f86270 */
[--C-:B------:R-:W-:Y:S01]  /*3670*/  @!P0 IMAD.IADD R3, R3, 0x1, -R2.reuse ;  /* 0x0000000103038824 */ /* 0x100fe200078e0a02 */
[----:B------:R-:W-:Y:S01]  /*3680*/  ISETP.GE.U32.AND P0, PT, R6, 0x7fffffb1, PT ;  /* 0x7fffffb10600780c */ /* 0x000fe20003f06070 */
[----:B------:R-:W-:Y:S02]  /*3690*/  VIADD R6, R10, 0xffffffec ;  /* 0xffffffec0a067836 */ /* 0x000fe40000000000 */
[----:B------:R-:W-:Y:S02]  /*36a0*/  @!P1 IMAD.MOV R31, RZ, RZ, -R31 ;  /* 0x000000ffff1f9224 */ /* 0x000fe400078e0a1f */
[--C-:B------:R-:W-:Y:S01]  /*36b0*/  @!P5 IMAD.IADD R35, R35, 0x1, -R2.reuse ;  /* 0x000000012323d824 */ /* 0x100fe200078e0a02 */
[----:B------:R-:W-:Y:S01]  /*36c0*/  ISETP.GE.U32.AND P1, PT, R6, 0x7fffffad, PT ;  /* 0x7fffffad0600780c */ /* 0x000fe20003f26070 */
[----:B------:R-:W-:Y:S01]  /*36d0*/  @!P6 IMAD.IADD R37, R37, 0x1, -R2 ;  /* 0x000000012525e824 */ /* 0x000fe200078e0a02 */
[----:B------:R-:W-:Y:S01]  /*36e0*/  ISETP.GE.AND P6, PT, R14, RZ, PT ;  /* 0x000000ff0e00720c */ /* 0x000fe20003fc6270 */
[----:B------:R-:W-:Y:S01]  /*36f0*/  VIADD R2, R10, 0xffffffed ;  /* 0xffffffed0a027836 */ /* 0x000fe20000000000 */
[----:B------:R-:W-:Y:S01]  /*3700*/  ISETP.GE.AND P5, PT, R30, RZ, PT ;  /* 0x000000ff1e00720c */ /* 0x000fe20003fa6270 */
[----:B------:R-:W-:-:S02]  /*3710*/  VIADD R6, R10, 0xffffffee ;  /* 0xffffffee0a067836 */ /* 0x000fc40000000000 */
[----:B------:R-:W-:Y:S02]  /*3720*/  @!P3 IMAD.MOV R33, RZ, RZ, -R33 ;  /* 0x000000ffff21b224 */ /* 0x000fe400078e0a21 */
[----:B------:R-:W-:Y:S01]  /*3730*/  @!P4 IMAD.MOV R35, RZ, RZ, -R35 ;  /* 0x000000ffff23c224 */ /* 0x000fe200078e0a23 */
[----:B------:R-:W-:Y:S01]  /*3740*/  ISETP.GE.U32.AND P4, PT, R2, 0x7fffffae, PT ;  /* 0x7fffffae0200780c */ /* 0x000fe20003f86070 */
[----:B------:R-:W-:Y:S01]  /*3750*/  VIADD R2, R10, 0xffffffe8 ;  /* 0xffffffe80a027836 */ /* 0x000fe20000000000 */
[----:B------:R-:W-:Y:S01]  /*3760*/  ISETP.GE.U32.AND P3, PT, R6, 0x7fffffaf, PT ;  /* 0x7fffffaf0600780c */ /* 0x000fe20003f66070 */
[C---:B------:R-:W-:Y:S01]  /*3770*/  VIADD R14, R10.reuse, 0xffffffeb ;  /* 0xffffffeb0a0e7836 */ /* 0x040fe20000000000 */
[----:B------:R-:W-:Y:S01]  /*3780*/  SEL R6, RZ, 0x1, P1 ;  /* 0x00000001ff067807 */ /* 0x000fe20000800000 */
[----:B------:R-:W-:Y:S01]  /*3790*/  VIADD R16, R10, 0xffffffe6 ;  /* 0xffffffe60a107836 */ /* 0x000fe20000000000 */
[----:B------:R-:W-:Y:S01]  /*37a0*/  BAR.SYNC.DEFER_BLOCKING 0x0 ;  /* 0x0000000000007b1d */ /* 0x000fe20000010000 */
[----:B------:R-:W-:Y:S01]  /*37b0*/  ISETP.GE.U32.AND P1, PT, R8, 0x7fffffb0, PT ;  /* 0x7fffffb00800780c */ /* 0x000fe20003f26070 */
[C---:B------:R-:W-:Y:S01]  /*37c0*/  VIADD R8, R10.reuse, 0xffffffe9 ;  /* 0xffffffe90a087836 */ /* 0x040fe20000000000 */
[----:B------:R-:W-:Y:S01]  /*37d0*/  SEL R43, RZ, 0x1fffe, P4 ;  /* 0x0001fffeff2b7807 */ /* 0x000fe20002000000 */
[----:B------:R-:W-:Y:S01]  /*37e0*/  VIADD R18, R10, 0xffffffe7 ;  /* 0xffffffe70a127836 */ /* 0x000fe20000000000 */
[----:B------:R-:W-:Y:S01]  /*37f0*/  ISETP.GE.U32.AND P4, PT, R2, 0x7fffffa9, PT ;  /* 0x7fffffa90200780c */ /* 0x000fe20003f86070 */
[----:B------:R-:W-:Y:S01]  /*3800*/  VIADD R20, R10, 0xffffffe2 ;  /* 0xffffffe20a147836 */ /* 0x000fe20000000000 */
[----:B------:R-:W-:Y:S01]  /*3810*/  SEL R2, RZ, 0x4, P3 ;  /* 0x00000004ff027807 */ /* 0x000fe20001800000 */
[----:B------:R-:W-:Y:S01]  /*3820*/  IMAD.IADD R6, R6, 0x1, R43 ;  /* 0x0000000106067824 */ /* 0x000fe200078e022b */
[----:B------:R-:W-:Y:S01]  /*3830*/  ISETP.GE.U32.AND P3, PT, R8, 0x7fffffaa, PT ;  /* 0x7fffffaa0800780c */ /* 0x000fe20003f66070 */
[----:B------:R-:W-:Y:S01]  /*3840*/  VIADD R8, R10, 0xffffffe4 ;  /* 0xffffffe40a087836 */ /* 0x000fe20000000000 */
[----:B------:R-:W-:Y:S01]  /*3850*/  SEL R41, RZ, 0x7fff8, P1 ;  /* 0x0007fff8ff297807 */ /* 0x000fe20000800000 */
[----:B------:R-:W-:Y:S01]  /*3860*/  @!P5 IMAD.MOV R37, RZ, RZ, -R37 ;  /* 0x000000ffff25d224 */ /* 0x000fe200078e0a25 */
[----:B------:R-:W-:Y:S01]  /*3870*/  ISETP.GE.U32.AND P1, PT, R12, 0x7fffffab, PT ;  /* 0x7fffffab0c00780c */ /* 0x000fe20003f26070 */
[----:B------:R-:W-:Y:S01]  /*3880*/  VIADD R22, R10, 0xfffffffd ;  /* 0xfffffffd0a167836 */ /* 0x000fe20000000000 */
[----:B------:R-:W-:Y:S01]  /*3890*/  SEL R12, RZ, 0x1, P4 ;  /* 0x00000001ff0c7807 */ /* 0x000fe20002000000 */
[----:B------:R-:W-:Y:S01]  /*38a0*/  IMAD R36, R36, R11, RZ ;  /* 0x0000000b24247224 */ /* 0x000fe200078e02ff */
[----:B------:R-:W-:Y:S01]  /*38b0*/  ISETP.GE.U32.AND P4, PT, R14, 0x7fffffac, PT ;  /* 0x7fffffac0e00780c */ /* 0x000fe20003f86070 */
[----:B------:R-:W-:Y:S01]  /*38c0*/  VIADD R14, R10, 0xffffffe5 ;  /* 0xffffffe50a0e7836 */ /* 0x000fe20000000000 */
[----:B------:R-:W-:-:S02]  /*38d0*/  SEL R47, RZ, 0x1fffe, P3 ;  /* 0x0001fffeff2f7807 */ /* 0x000fc40001800000 */
[----:B------:R-:W-:Y:S02]  /*38e0*/  ISETP.GE.U32.AND P3, PT, R8, 0x7fffffa5, PT ;  /* 0x7fffffa50800780c */ /* 0x000fe40003f66070 */
[----:B------:R-:W-:Y:S01]  /*38f0*/  SEL R8, RZ, 0x4, P1 ;  /* 0x00000004ff087807 */ /* 0x000fe20000800000 */
[----:B------:R-:W-:Y:S01]  /*3900*/  IMAD.IADD R12, R12, 0x1, R47 ;  /* 0x000000010c0c7824 */ /* 0x000fe200078e022f */
[----:B------:R-:W-:Y:S02]  /*3910*/  SEL R45, RZ, 0x7fff8, P4 ;  /* 0x0007fff8ff2d7807 */ /* 0x000fe40002000000 */
[----:B------:R-:W-:Y:S01]  /*3920*/  ISETP.GE.U32.AND P1, PT, R14, 0x7fffffa6, PT ;  /* 0x7fffffa60e00780c */ /* 0x000fe20003f26070 */
[----:B------:R-:W-:Y:S01]  /*3930*/  VIADD R14, R10, 0xffffffe1 ;  /* 0xffffffe10a0e7836 */ /* 0x000fe20000000000 */
[----:B------:R-:W-:Y:S02]  /*3940*/  ISETP.GE.U32.AND P4, PT, R16, 0x7fffffa7, PT ;  /* 0x7fffffa71000780c */ /* 0x000fe40003f86070 */
[----:B------:R-:W-:-:S02]  /*3950*/  SEL R16, RZ, 0x1, P3 ;  /* 0x00000001ff107807 */ /* 0x000fc40001800000 */
[----:B------:R-:W-:Y:S01]  /*3960*/  ISETP.GE.U32.AND P3, PT, R18, 0x7fffffa8, PT ;  /* 0x7fffffa81200780c */ /* 0x000fe20003f66070 */
[----:B------:R-:W-:Y:S01]  /*3970*/  VIADD R18, R10, 0xffffffe0 ;  /* 0xffffffe00a127836 */ /* 0x000fe20000000000 */
[----:B------:R-:W-:Y:S02]  /*3980*/  SEL R51, RZ, 0x1fffe, P1 ;  /* 0x0001fffeff337807 */ /* 0x000fe40000800000 */
[----:B------:R-:W-:Y:S02]  /*3990*/  ISETP.GE.U32.AND P1, PT, R14, 0x7fffffa2, PT ;  /* 0x7fffffa20e00780c */ /* 0x000fe40003f26070 */
[----:B------:R-:W-:Y:S01]  /*39a0*/  SEL R14, RZ, 0x4, P4 ;  /* 0x00000004ff0e7807 */ /* 0x000fe20002000000 */
[----:B------:R-:W-:Y:S01]  /*39b0*/  IMAD.IADD R16, R16, 0x1, R51 ;  /* 0x0000000110107824 */ /* 0x000fe200078e0233 */
[----:B------:R-:W-:Y:S01]  /*39c0*/  ISETP.GE.U32.AND P4, PT, R18, 0x7fffffa1, PT ;  /* 0x7fffffa11200780c */ /* 0x000fe20003f86070 */
[----:B------:R-:W-:Y:S01]  /*39d0*/  VIADD R18, R10, 0xffffffe3 ;  /* 0xffffffe30a127836 */ /* 0x000fe20000000000 */
[----:B------:R-:W-:-:S02]  /*39e0*/  SEL R49, RZ, 0x7fff8, P3 ;  /* 0x0007fff8ff317807 */ /* 0x000fc40001800000 */
[----:B------:R-:W-:Y:S01]  /*39f0*/  ISETP.GE.U32.AND P3, PT, R20, 0x7fffffa3, PT ;  /* 0x7fffffa31400780c */ /* 0x000fe20003f66070 */
[----:B------:R-:W-:Y:S01]  /*3a00*/  VIADD R20, R10, 0xfffffffe ;  /* 0xfffffffe0a147836 */ /* 0x000fe20000000000 */
[----:B------:R-:W-:Y:S02]  /*3a10*/  SEL R55, RZ, 0x1fffe, P1 ;  /* 0x0001fffeff377807 */ /* 0x000fe40000800000 */
[----:B------:R-:W-:Y:S02]  /*3a20*/  ISETP.GE.U32.AND P1, PT, R18, 0x7fffffa4, PT ;  /* 0x7fffffa41200780c */ /* 0x000fe40003f26070 */
[----:B------:R-:W-:Y:S02]  /*3a30*/  SEL R18, RZ, 0x4, P3 ;  /* 0x00000004ff127807 */ /* 0x000fe40001800000 */
[----:B------:R-:W-:Y:S02]  /*3a40*/  ISETP.GE.U32.AND P3, PT, R20, 0x7fffffbf, PT ;  /* 0x7fffffbf1400780c */ /* 0x000fe40003f66070 */
[----:B------:R-:W-:-:S02]  /*3a50*/  SEL R20, RZ, 0x1, P4 ;  /* 0x00000001ff147807 */ /* 0x000fc40002000000 */
[----:B------:R-:W-:Y:S02]  /*3a60*/  SEL R53, RZ, 0x7fff8, P1 ;  /* 0x0007fff8ff357807 */ /* 0x000fe40000800000 */
[----:B------:R-:W-:Y:S01]  /*3a70*/  LOP3.LUT R12, R12, 0x3, RZ, 0xc0, !PT ;  /* 0x000000030c0c7812 */ /* 0x000fe200078ec0ff */
[----:B------:R-:W-:Y:S01]  /*3a80*/  IMAD.IADD R20, R20, 0x1, R55 ;  /* 0x0000000114147824 */ /* 0x000fe200078e0237 */
[----:B------:R-:W-:Y:S02]  /*3a90*/  LOP3.LUT R16, R16, 0x3, RZ, 0xc0, !PT ;  /* 0x0000000310107812 */ /* 0x000fe400078ec0ff */
[----:B------:R-:W-:Y:S01]  /*3aa0*/  IADD3 R8, PT, PT, R12, R45, R8 ;  /* 0x0000002d0c087210 */ /* 0x000fe20007ffe008 */
[----:B------:R-:W-:Y:S01]  /*3ab0*/  VIADD R12, R10, 0xfffffffb ;  /* 0xfffffffb0a0c7836 */ /* 0x000fe20000000000 */
[----:B------:R-:W-:Y:S02]  /*3ac0*/  LOP3.LUT R20, R20, 0x3, RZ, 0xc0, !PT ;  /* 0x0000000314147812 */ /* 0x000fe400078ec0ff */
[----:B------:R-:W-:Y:S01]  /*3ad0*/  LOP3.LUT R6, R6, 0x3, RZ, 0xc0, !PT ;  /* 0x0000000306067812 */ /* 0x000fe200078ec0ff */
[----:B------:R-:W-:Y:S01]  /*3ae0*/  IMAD.SHL.U32 R8, R8, 0x100, RZ ;  /* 0x0000010008087824 */ /* 0x000fe200078e00ff */
[----:B------:R-:W-:-:S02]  /*3af0*/  IADD3 R18, PT, PT, R20, R53, R18 ;  /* 0x0000003514127210 */ /* 0x000fc40007ffe012 */
[----:B------:R-:W1:Y:S01]  /*3b00*/  LDC.64 R52, c[0x0][0x3a8] ;  /* 0x0000ea00ff347b82 */ /* 0x000e620000000a00 */
[----:B------:R-:W-:Y:S02]  /*3b10*/  IADD3 R14, PT, PT, R16, R49, R14 ;  /* 0x00000031100e7210 */ /* 0x000fe40007ffe00e */
[----:B------:R-:W-:Y:S02]  /*3b20*/  LOP3.LUT R43, R18, 0xf, RZ, 0xc0, !PT ;  /* 0x0000000f122b7812 */ /* 0x000fe400078ec0ff */
[----:B------:R-:W-:Y:S01]  /*3b30*/  IADD3 R6, PT, PT, R6, R41, R2 ;  /* 0x0000002906067210 */ /* 0x000fe20007ffe002 */
[----:B------:R-:W-:Y:S01]  /*3b40*/  IMAD.MOV.U32 R2, RZ, RZ, R3 ;  /* 0x000000ffff027224 */ /* 0x000fe200078e0003 */
[----:B------:R-:W-:Y:S01]  /*3b50*/  LOP3.LUT R41, R8, 0xf00, RZ, 0xe2, !PT ;  /* 0x00000f0008297812 */ /* 0x000fe200078ee2ff */
[----:B------:R-:W-:Y:S01]  /*3b60*/  IMAD R14, R14, 0x10, R43 ;  /* 0x000000100e0e7824 */ /* 0x000fe200078e022b */
[----:B------:R-:W-:Y:S01]  /*3b70*/  LOP3.LUT R3, RZ, R13, RZ, 0x33, !PT ;  /* 0x0000000dff037212 */ /* 0x000fe200078e33ff */
[----:B------:R-:W-:Y:S01]  /*3b80*/  @!P6 IMAD.MOV R2, RZ, RZ, -R2 ;  /* 0x000000ffff02e224 */ /* 0x000fe200078e0a02 */
[----:B------:R-:W-:Y:S01]  /*3b90*/  ISETP.NE.AND P6, PT, R13, RZ, PT ;  /* 0x000000ff0d00720c */ /* 0x000fe20003fc5270 */
[----:B------:R-:W-:Y:S01]  /*3ba0*/  IMAD R6, R6, 0x1000, R41 ;  /* 0x0000100006067824 */ /* 0x000fe200078e0229 */
[----:B------:R-:W-:-:S02]  /*3bb0*/  LOP3.LUT R13, R14, 0xff, RZ, 0xc0, !PT ;  /* 0x000000ff0e0d7812 */ /* 0x000fc400078ec0ff */
[C---:B------:R-:W-:Y:S02]  /*3bc0*/  SEL R81, R3.reuse, R37, !P6 ;  /* 0x0000002503517207 */ /* 0x040fe40007000000 */
[----:B------:R-:W-:Y:S01]  /*3bd0*/  ISETP.GE.U32.AND P1, PT, R22, 0x7fffffbe, PT ;  /* 0x7fffffbe1600780c */ /* 0x000fe20003f26070 */
[----:B------:R-:W-:Y:S01]  /*3be0*/  IMAD.IADD R6, R6, 0x1, R13 ;  /* 0x0000000106067824 */ /* 0x000fe200078e020d */
[----:B------:R-:W-:Y:S02]  /*3bf0*/  ISETP.GE.U32.AND P5, PT, R12, 0x7fffffbc, PT ;  /* 0x7fffffbc0c00780c */ /* 0x000fe40003fa6070 */
[C---:B------:R-:W-:Y:S02]  /*3c00*/  SEL R133, R3.reuse, R133, !P6 ;  /* 0x0000008503857207 */ /* 0x040fe40007000000 */
[C---:B------:R-:W-:Y:S02]  /*3c10*/  SEL R115, R3.reuse, R115, !P6 ;  /* 0x0000007303737207 */ /* 0x040fe40007000000 */
[----:B------:R-:W-:-:S02]  /*3c20*/  SEL R116, R3, R116, !P6 ;  /* 0x0000007403747207 */ /* 0x000fc40007000000 */
[C---:B------:R-:W-:Y:S02]  /*3c30*/  SEL R117, R3.reuse, R117, !P6 ;  /* 0x0000007503757207 */ /* 0x040fe40007000000 */
[C---:B------:R-:W-:Y:S02]  /*3c40*/  SEL R139, R3.reuse, R139, !P6 ;  /* 0x0000008b038b7207 */ /* 0x040fe40007000000 */
[C---:B------:R-:W-:Y:S02]  /*3c50*/  SEL R125, R3.reuse, R125, !P6 ;  /* 0x0000007d037d7207 */ /* 0x040fe40007000000 */
        /* <DEDUP_REMOVED lines=56> */
[----:B------:R-:W-:Y:S01]  /*3fe0*/  SEL R80, R3, R80, !P6 ;  /* 0x0000005003507207 */ /* 0x000fe20007000000 */
[----:B-1--4-:R-:W-:Y:S06]  /*3ff0*/  BRA.U UP0, `(.L_x_5) ;  /* 0x0000000100187547 */ /* 0x012fec000b800000 */
[----:B------:R-:W-:Y:S01]  /*4000*/  ELECT P6, URZ, PT ;  /* 0x0000000000ff782f */ /* 0x000fe200038c0000 */
[----:B------:R-:W-:Y:S01]  /*4010*/  IMAD.MOV.U32 R2, RZ, RZ, 0x1 ;  /* 0x00000001ff027424 */ /* 0x000fe200078e00ff */
[----:B------:R-:W-:Y:S01]  /*4020*/  UMOV UR5, 0x40 ;  /* 0x0000004000057882 */ /* 0x000fe20000000000 */
[----:B------:R-:W-:Y:S01]  /*4030*/  UVIRTCOUNT.DEALLOC.SMPOOL 0x80 ;  /* 0x000000800000784c */ /* 0x000fe20000000000 */
[----:B------:R-:W-:-:S09]  /*4040*/  ULEA UR5, UR4, UR5, 0x18 ;  /* 0x0000000504057291 */ /* 0x000fd2000f8ec0ff */
[----:B------:R1:W-:Y:S03]  /*4050*/  @P6 STS.U8 [UR5], R2 ;  /* 0x00000002ff006988 */ /* 0x0003e60008000005 */
.L_x_5:
[----:B------:R-:W-:Y:S01]  /*4060*/  UIADD3 UR10, UPT, UPT, UR8, UR10, URZ ;  /* 0x0000000a080a7290 */ /* 0x000fe2000fffe0ff */
[----:B------:R-:W-:Y:S01]  /*4070*/  IMAD.SHL.U32 R38, R36, 0x2, RZ ;  /* 0x0000000224267824 */ /* 0x000fe200078e00ff */
[----:B------:R-:W-:Y:S01]  /*4080*/  VOTEU.ALL UP1, P2 ;  /* 0x0000000000ff7886 */ /* 0x000fe20001020000 */
[----:B------:R-:W-:Y:S01]  /*4090*/  UIADD3 UR11, UPT, UPT, UR9, 0x8000, URZ ;  /* 0x00008000090b7890 */ /* 0x000fe2000fffe0ff */
[----:B------:R-:W-:Y:S01]  /*40a0*/  IMAD R21, R52, 0x1e, RZ ;  /* 0x0000001e34157824 */ /* 0x000fe200078e02ff */
[----:B------:R-:W-:Y:S01]  /*40b0*/  VOTEU.ALL UP2, P2 ;  /* 0x0000000000ff7886 */ /* 0x000fe20001040000 */
[----:B------:R-:W-:Y:S01]  /*40c0*/  IADD3 R30, P6, PT, R38, UR12, RZ ;  /* 0x0000000c261e7c10 */ /* 0x000fe2000ffde0ff */
[----:B------:R-:W-:Y:S01]  /*40d0*/  IMAD R3, R52, 0xf, RZ ;  /* 0x0000000f34037824 */ /* 0x000fe200078e02ff */
[----:B------:R-:W-:-:S04]  /*40e0*/  @!UP1 UIADD3 UR4, UPT, UPT, -UR6, 0x100000, URZ ;  /* 0x0010000006049890 */ /* 0x000fc8000fffe1ff */
[----:B------:R-:W-:Y:S02]  /*40f0*/  @!UP1 USHF.L.U32 UR5, UR4, 0xb, URZ ;  /* 0x0000000b04059899 */ /* 0x000fe400080006ff */
[----:B------:R-:W-:Y:S01]  /*4100*/  @!UP1 USHF.L.U32 UR4, UR4, 0x1, URZ ;  /* 0x0000000104049899 */ /* 0x000fe200080006ff */
[----:B------:R-:W-:Y:S01]  /*4110*/  STTM.x128 tmem[UR10], RZ ;  /* 0x000000ff000079ed */ /* 0x000fe200083c000a */
[----:B------:R-:W2:Y:S02]  /*4120*/  FENCE.VIEW.ASYNC.T ;  /* 0x00000000000073c6 */ /* 0x000ea40000000200 */
[----:B--2---:R-:W-:Y:S01]  /*4130*/  BAR.SYNC.DEFER_BLOCKING 0x0 ;  /* 0x0000000000007b1d */ /* 0x004fe20000010000 */
[----:B------:R-:W-:Y:S01]  /*4140*/  LEA.HI.X.SX32 R31, R36, UR13, 0x1, P6 ;  /* 0x0000000d241f7c11 */ /* 0x000fe2000b0f0eff */
[----:B-1----:R-:W-:Y:S01]  /*4150*/  IMAD.SHL.U32 R2, R52, 0x2, RZ ;  /* 0x0000000234027824 */ /* 0x002fe200078e00ff */
[----:B------:R-:W-:Y:S02]  /*4160*/  IADD3 R12, P6, PT, R21, R30, RZ ;  /* 0x0000001e150c7210 */ /* 0x000fe40007fde0ff */
[----:B------:R-:W-:-:S02]  /*4170*/  PRMT R11, RZ, 0x7610, R11 ;  /* 0x00007610ff0b7816 */ /* 0x000fc4000000000b */
[----:B------:R-:W-:Y:S01]  /*4180*/  LEA.HI.X.SX32 R13, R3, R31, 0x1, P6 ;  /* 0x0000001f030d7211 */ /* 0x000fe200030f0eff */
[----:B------:R-:W1:Y:S02]  /*4190*/  FENCE.VIEW.ASYNC.S ;  /* 0x00000000000073c6 */ /* 0x000e640000000000 */
[----:B-1----:R1:W2:Y:S02]  /*41a0*/  @!UP2 SYNCS.EXCH.64 URZ, [UR11], UR4 ;  /* 0x000000040bffa5b2 */ /* 0x0022a40008000100 */
[----:B--2---:R-:W-:Y:S01]  /*41b0*/  BAR.SYNC.DEFER_BLOCKING 0x0 ;  /* 0x0000000000007b1d */ /* 0x004fe20000010000 */
[----:B------:R-:W-:Y:S01]  /*41c0*/  IADD3 R4, P6, PT, R2, R30, RZ ;  /* 0x0000001e02047210 */ /* 0x000fe20007fde0ff */
[----:B------:R-:W-:Y:S01]  /*41d0*/  VIADD R3, R10, 0xfffffff5 ;  /* 0xfffffff50a037836 */ /* 0x000fe20000000000 */
[----:B------:R-:W-:Y:S02]  /*41e0*/  LOP3.LUT R9, R6, 0xffff, RZ, 0xc0, !PT ;  /* 0x0000ffff06097812 */ /* 0x000fe400078ec0ff */
[----:B------:R-:W-:-:S02]  /*41f0*/  PRMT R205, RZ, 0x7610, R205 ;  /* 0x00007610ffcd7816 */ /* 0x000fc400000000cd */
[CC--:B------:R-:W-:Y:S01]  /*4200*/  LEA.HI.X.SX32 R5, R52.reuse, R31.reuse, 0x1, P6 ;  /* 0x0000001f34057211 */ /* 0x0c0fe200030f0eff */
[C---:B------:R-:W-:Y:S01]  /*4210*/  IMAD R23, R52.reuse, 0x22, RZ ;  /* 0x0000002234177824 */ /* 0x040fe200078e02ff */
[C---:B------:R-:W-:Y:S02]  /*4220*/  LEA R6, P6, R52.reuse, R30, 0x2 ;  /* 0x0000001e34067211 */ /* 0x040fe400078c10ff */
[----:B------:R-:W-:Y:S01]  /*4230*/  PRMT R206, RZ, 0x7610, R206 ;  /* 0x00007610ffce7816 */ /* 0x000fe200000000ce */
[----:B------:R-:W-:Y:S01]  /*4240*/  IMAD.SHL.U32 R215, R52, 0x4, RZ ;  /* 0x0000000434d77824 */ /* 0x000fe200078e00ff */
[----:B------:R-:W-:Y:S01]  /*4250*/  LEA.HI.X.SX32 R7, R2, R31, 0x1, P6 ;  /* 0x0000001f02077211 */ /* 0x000fe200030f0eff */
[C---:B------:R-:W-:Y:S01]  /*4260*/  IMAD R51, R52.reuse, 0x24, RZ ;  /* 0x0000002434337824 */ /* 0x040fe200078e02ff */
[----:B------:R-:W-:Y:S01]  /*4270*/  PRMT R199, RZ, 0x7610, R199 ;  /* 0x00007610ffc77816 */ /* 0x000fe200000000c7 */
[C---:B------:R-:W-:Y:S02]  /*4280*/  IMAD R25, R52.reuse, 0x12, RZ ;  /* 0x0000001234197824 */ /* 0x040fe400078e02ff */
[----:B------:R-:W-:-:S02]  /*4290*/  IMAD R49, R52, 0x26, RZ ;  /* 0x0000002634317824 */ /* 0x000fc400078e02ff */
[C---:B------:R-:W-:Y:S01]  /*42a0*/  IMAD R17, R52.reuse, 0x14, RZ ;  /* 0x0000001434117824 */ /* 0x040fe200078e02ff */
[----:B------:R-:W-:Y:S01]  /*42b0*/  PRMT R190, RZ, 0x7610, R190 ;  /* 0x00007610ffbe7816 */ /* 0x000fe200000000be */
[C---:B------:R-:W-:Y:S02]  /*42c0*/  IMAD R223, R52.reuse, 0xa, RZ ;  /* 0x0000000a34df7824 */ /* 0x040fe400078e02ff */
[C---:B------:R-:W-:Y:S01]  /*42d0*/  IMAD R27, R52.reuse, 0x28, RZ ;  /* 0x00000028341b7824 */ /* 0x040fe200078e02ff */
[----:B0-----:R0:W5:Y:S01]  /*42e0*/  @!P0 LDG.E.U16 R11, desc[UR22][R12.64] ;  /* 0x000000160c0b8981 */ /* 0x001162000c1e1500 */
[----:B------:R-:W-:Y:S02]  /*42f0*/  ISETP.GE.U32.AND P0, PT, R3, 0x7fffffb6, PT ;  /* 0x7fffffb60300780c */ /* 0x000fe40003f06070 */
[----:B------:R-:W-:Y:S01]  /*4300*/  PRMT R195, RZ, 0x7610, R195 ;  /* 0x00007610ffc37816 */ /* 0x000fe200000000c3 */
[----:B------:R2:W5:Y:S01]  /*4310*/  @!P3 LDG.E.U16 R205, desc[UR22][R4.64] ;  /* 0x0000001604cdb981 */ /* 0x000562000c1e1500 */
[----:B------:R-:W-:Y:S01]  /*4320*/  SHF.R.U32.HI R3, RZ, 0xe, R9 ;  /* 0x0000000eff037819 */ /* 0x000fe20000011609 */
[C---:B------:R-:W-:Y:S01]  /*4330*/  IMAD R47, R52.reuse, 0x2a, RZ ;  /* 0x0000002a342f7824 */ /* 0x040fe200078e02ff */
[----:B------:R-:W-:Y:S01]  /*4340*/  IADD3 R14, P6, PT, R23, R30, RZ ;  /* 0x0000001e170e7210 */ /* 0x000fe20007fde0ff */
[----:B------:R3:W5:Y:S01]  /*4350*/  @!P1 LDG.E.U16 R206, desc[UR22][R6.64] ;  /* 0x0000001606ce9981 */ /* 0x000762000c1e1500 */
[----:B------:R-:W-:Y:S01]  /*4360*/  LOP3.LUT P3, RZ, R3, 0x1, RZ, 0xc0, !PT ;  /* 0x0000000103ff7812 */ /* 0x000fe2000786c0ff */
[----:B------:R-:W-:Y:S01]  /*4370*/  IMAD R3, R52, 0x11, RZ ;  /* 0x0000001134037824 */ /* 0x000fe200078e02ff */
[----:B0-----:R-:W-:-:S02]  /*4380*/  PRMT R12, RZ, 0x7610, R12 ;  /* 0x00007610ff0c7816 */ /* 0x001fc4000000000c */
[----:B------:R-:W-:Y:S01]  /*4390*/  PRMT R191, RZ, 0x7610, R191 ;  /* 0x00007610ffbf7816 */ /* 0x000fe200000000bf */
[C---:B------:R-:W-:Y:S01]  /*43a0*/  IMAD R216, R52.reuse, 0x5, RZ ;  /* 0x0000000534d87824 */ /* 0x040fe200078e02ff */
[-C--:B------:R-:W-:Y:S01]  /*43b0*/  LEA.HI.X.SX32 R15, R3, R31.reuse, 0x1, P6 ;  /* 0x0000001f030f7211 */ /* 0x080fe200030f0eff */
[C---:B------:R-:W-:Y:S01]  /*43c0*/  IMAD R43, R52.reuse, 0x2c, RZ ;  /* 0x0000002c342b7824 */ /* 0x040fe200078e02ff */
[--C-:B------:R-:W-:Y:S02]  /*43d0*/  SHF.R.U32.HI R8, RZ, 0xd, R9.reuse ;  /* 0x0000000dff087819 */ /* 0x100fe40000011609 */
[----:B------:R-:W-:Y:S01]  /*43e0*/  PRMT R200, RZ, 0x7610, R200 ;  /* 0x00007610ffc87816 */ /* 0x000fe200000000c8 */
[C---:B------:R-:W-:Y:S01]  /*43f0*/  IMAD R55, R52.reuse, 0x16, RZ ;  /* 0x0000001634377824 */ /* 0x040fe200078e02ff */
[C---:B--2---:R-:W-:Y:S01]  /*4400*/  LEA R4, P6, R52.reuse, R30, 0x3 ;  /* 0x0000001e34047211 */ /* 0x044fe200078c18ff */
[----:B------:R0:W5:Y:S01]  /*4410*/  @P3 LDG.E.U16 R12, desc[UR22][R14.64] ;  /* 0x000000160e0c3981 */ /* 0x000162000c1e1500 */
[----:B------:R-:W-:Y:S01]  /*4420*/  SHF.R.U32.HI R3, RZ, 0xc, R9 ;  /* 0x0000000cff037819 */ /* 0x000fe20000011609 */
[----:B------:R-:W-:Y:S01]  /*4430*/  IMAD R41, R52, 0x2e, RZ ;  /* 0x0000002e34297824 */ /* 0x000fe200078e02ff */
[----:B------:R-:W-:Y:S01]  /*4440*/  LOP3.LUT P1, RZ, R8, 0x1, RZ, 0xc0, !PT ;  /* 0x0000000108ff7812 */ /* 0x000fe2000782c0ff */
[----:B------:R-:W-:Y:S01]  /*4450*/  IMAD R220, R52, 0xc, RZ ;  /* 0x0000000c34dc7824 */ /* 0x000fe200078e02ff */
[----:B------:R-:W-:-:S02]  /*4460*/  LEA.HI.X.SX32 R5, R215, R31, 0x1, P6 ;  /* 0x0000001fd7057211 */ /* 0x000fc400030f0eff */
[----:B------:R-:W-:Y:S02]  /*4470*/  PRMT R189, RZ, 0x7610, R189 ;  /* 0x00007610ffbd7816 */ /* 0x000fe400000000bd */
[----:B------:R-:W-:Y:S01]  /*4480*/  PRMT R188, RZ, 0x7610, R188 ;  /* 0x00007610ffbc7816 */ /* 0x000fe200000000bc */
[----:B------:R2:W5:Y:S01]  /*4490*/  @!P5 LDG.E.U16 R199, desc[UR22][R4.64] ;  /* 0x0000001604c7d981 */ /* 0x000562000c1e1500 */
[----:B------:R-:W-:Y:S01]  /*44a0*/  LOP3.LUT P3, RZ, R3, 0x1, RZ, 0xc0, !PT ;  /* 0x0000000103ff7812 */ /* 0x000fe2000786c0ff */
[----:B------:R-:W-:Y:S01]  /*44b0*/  VIADD R3, R10, 0xfffffffa ;  /* 0xfffffffa0a037836 */ /* 0x000fe20000000000 */
[-C--:B---3--:R-:W-:Y:S01]  /*44c0*/  IADD3 R6, P6, PT, R51, R30.reuse, RZ ;  /* 0x0000001e33067210 */ /* 0x088fe20007fde0ff */
[C---:B------:R-:W-:Y:S01]  /*44d0*/  IMAD R33, R52.reuse, 0x30, RZ ;  /* 0x0000003034217824 */ /* 0x040fe200078e02ff */
[----:B------:R-:W-:Y:S02]  /*44e0*/  PRMT R13, RZ, 0x7610, R13 ;  /* 0x00007610ff0d7816 */ /* 0x000fe4000000000d */
[----:B------:R-:W-:Y:S01]  /*44f0*/  PRMT R192, RZ, 0x7610, R192 ;  /* 0x00007610ffc07816 */ /* 0x000fe200000000c0 */
[C---:B------:R-:W-:Y:S01]  /*4500*/  IMAD R29, R52.reuse, 0x32, RZ ;  /* 0x00000032341d7824 */ /* 0x040fe200078e02ff */
[----:B------:R-:W-:Y:S01]  /*4510*/  ISETP.GE.U32.AND P5, PT, R3, 0x7fffffbb, PT ;  /* 0x7fffffbb0300780c */ /* 0x000fe20003fa6070 */
[C---:B------:R-:W-:Y:S01]  /*4520*/  IMAD R3, R52.reuse, 0x13, RZ ;  /* 0x0000001334037824 */ /* 0x040fe200078e02ff */
[-C--:B------:R-:W-:Y:S01]  /*4530*/  LEA.HI.X.SX32 R7, R25, R31.reuse, 0x1, P6 ;  /* 0x0000001f19077211 */ /* 0x080fe200030f0eff */
[C---:B------:R-:W-:Y:S01]  /*4540*/  IMAD R214, R52.reuse, 0x6, RZ ;  /* 0x0000000634d67824 */ /* 0x040fe200078e02ff */
[-C--:B0-----:R-:W-:Y:S01]  /*4550*/  IADD3 R14, P6, PT, R49, R30.reuse, RZ ;  /* 0x0000001e310e7210 */ /* 0x081fe20007fde0ff */
[----:B------:R-:W-:Y:S01]  /*4560*/  IMAD R212, R52, 0x3, RZ ;  /* 0x0000000334d47824 */ /* 0x000fe200078e02ff */
[----:B------:R-:W-:Y:S01]  /*4570*/  SHF.R.U32.HI R8, RZ, 0xb, R9 ;  /* 0x0000000bff087819 */ /* 0x000fe20000011609 */
[----:B------:R-:W5:Y:S01]  /*4580*/  @P1 LDG.E.U16 R13, desc[UR22][R6.64] ;  /* 0x00000016060d1981 */ /* 0x000f62000c1e1500 */
[-C--:B------:R-:W-:Y:S01]  /*4590*/  LEA.HI.X.SX32 R15, R3, R31.reuse, 0x1, P6 ;  /* 0x0000001f030f7211 */ /* 0x080fe200030f0eff */
[----:B------:R-:W-:Y:S01]  /*45a0*/  VIADD R3, R10, 0xfffffff3 ;  /* 0xfffffff30a037836 */ /* 0x000fe20000000000 */
[----:B--2---:R-:W-:Y:S01]  /*45b0*/  IADD3 R4, P6, PT, R17, R30, RZ ;  /* 0x0000001e11047210 */ /* 0x004fe20007fde0ff */
[----:B------:R-:W-:Y:S01]  /*45c0*/  IMAD R35, R52, 0x34, RZ ;  /* 0x0000003434237824 */ /* 0x000fe200078e02ff */
[----:B------:R-:W-:Y:S01]  /*45d0*/  LOP3.LUT P1, RZ, R8, 0x1, RZ, 0xc0, !PT ;  /* 0x0000000108ff7812 */ /* 0x000fe2000782c0ff */
[----:B------:R0:W5:Y:S01]  /*45e0*/  @P3 LDG.E.U16 R190, desc[UR22][R14.64] ;  /* 0x000000160ebe3981 */ /* 0x000162000c1e1500 */
[----:B------:R-:W-:-:S02]  /*45f0*/  LEA.HI.X.SX32 R5, R223, R31, 0x1, P6 ;  /* 0x0000001fdf057211 */ /* 0x000fc400030f0eff */
[----:B------:R-:W-:Y:S01]  /*4600*/  PRMT R207, RZ, 0x7610, R207 ;  /* 0x00007610ffcf7816 */ /* 0x000fe200000000cf */
[C---:B------:R-:W-:Y:S01]  /*4610*/  IMAD R57, R52.reuse, 0x1a, RZ ;  /* 0x0000001a34397824 */ /* 0x040fe200078e02ff */
[----:B------:R-:W-:Y:S01]  /*4620*/  ISETP.GE.U32.AND P3, PT, R3, 0x7fffffb4, PT ;  /* 0x7fffffb40300780c */ /* 0x000fe20003f66070 */
[----:B------:R2:W5:Y:S01]  /*4630*/  @!P0 LDG.E.U16 R195, desc[UR22][R4.64] ;  /* 0x0000001604c38981 */ /* 0x000562000c1e1500 */
[----:B------:R-:W-:Y:S02]  /*4640*/  IADD3 R16, P6, PT, R27, R30, RZ ;  /* 0x0000001e1b107210 */ /* 0x000fe40007fde0ff */
[----:B------:R-:W-:Y:S02]  /*4650*/  PRMT R62, RZ, 0x7610, R62 ;  /* 0x00007610ff3e7816 */ /* 0x000fe4000000003e */
[----:B------:R-:W-:Y:S01]  /*4660*/  PRMT R201, RZ, 0x7610, R201 ;  /* 0x00007610ffc97816 */ /* 0x000fe200000000c9 */
[----:B------:R-:W-:Y:S01]  /*4670*/  IMAD R217, R52, 0xe, RZ ;  /* 0x0000000e34d97824 */ /* 0x000fe200078e02ff */
[----:B------:R-:W-:-:S02]  /*4680*/  SHF.R.U32.HI R3, RZ, 0xf, R9 ;  /* 0x0000000fff037819 */ /* 0x000fc40000011609 */
[----:B------:R-:W-:Y:S01]  /*4690*/  PRMT R63, RZ, 0x7610, R63 ;  /* 0x00007610ff3f7816 */ /* 0x000fe2000000003f */
[C---:B------:R-:W-:Y:S01]  /*46a0*/  IMAD R213, R52.reuse, 0x7, RZ ;  /* 0x0000000734d57824 */ /* 0x040fe200078e02ff */
[----:B0-----:R-:W-:Y:S01]  /*46b0*/  PRMT R14, RZ, 0x7610, R14 ;  /* 0x00007610ff0e7816 */ /* 0x001fe2000000000e */
[C---:B------:R-:W-:Y:S01]  /*46c0*/  IMAD R61, R52.reuse, 0x1c, RZ ;  /* 0x0000001c343d7824 */ /* 0x040fe200078e02ff */
[-C--:B------:R-:W-:Y:S02]  /*46d0*/  LEA.HI.X.SX32 R17, R17, R31.reuse, 0x1, P6 ;  /* 0x0000001f11117211 */ /* 0x080fe400030f0eff */
[----:B------:R-:W-:Y:S02]  /*46e0*/  PRMT R202, RZ, 0x7610, R202 ;  /* 0x00007610ffca7816 */ /* 0x000fe400000000ca */
[----:B------:R-:W-:Y:S01]  /*46f0*/  PRMT R194, RZ, 0x7610, R194 ;  /* 0x00007610ffc27816 */ /* 0x000fe200000000c2 */
[----:B------:R-:W5:Y:S01]  /*4700*/  @P1 LDG.E.U16 R14, desc[UR22][R16.64] ;  /* 0x00000016100e1981 */ /* 0x000f62000c1e1500 */
[----:B------:R-:W-:Y:S01]  /*4710*/  LOP3.LUT P0, RZ, R3, 0x1, RZ, 0xc0, !PT ;  /* 0x0000000103ff7812 */ /* 0x000fe2000780c0ff */
[----:B------:R-:W-:Y:S01]  /*4720*/  IMAD.SHL.U32 R3, R52, 0x10, RZ ;  /* 0x0000001034037824 */ /* 0x000fe200078e00ff */
[--C-:B------:R-:W-:Y:S01]  /*4730*/  SHF.R.U32.HI R7, RZ, 0xa, R9.reuse ;  /* 0x0000000aff077819 */ /* 0x100fe20000011609 */
[----:B------:R-:W-:Y:S01]  /*4740*/  VIADD R22, R10, 0xffffffc6 ;  /* 0xffffffc60a167836 */ /* 0x000fe20000000000 */
[-C--:B------:R-:W-:Y:S01]  /*4750*/  LEA R6, P6, R52, R30.reuse, 0x5 ;  /* 0x0000001e34067211 */ /* 0x080fe200078c28ff */
[C---:B------:R-:W-:Y:S01]  /*4760*/  VIADD R20, R10.reuse, 0xffffffc7 ;  /* 0xffffffc70a147836 */ /* 0x040fe20000000000 */
[----:B------:R-:W-:Y:S01]  /*4770*/  LOP3.LUT P1, RZ, R7, 0x1, RZ, 0xc0, !PT ;  /* 0x0000000107ff7812 */ /* 0x000fe2000782c0ff */
[----:B------:R-:W-:Y:S01]  /*4780*/  VIADD R24, R10, 0xffffffc2 ;  /* 0xffffffc20a187836 */ /* 0x000fe20000000000 */
[-C--:B------:R-:W-:Y:S01]  /*4790*/  LEA.HI.X.SX32 R7, R3, R31.reuse, 0x1, P6 ;  /* 0x0000001f03077211 */ /* 0x080fe200030f0eff */
[----:B------:R-:W-:Y:S01]  /*47a0*/  IMAD R3, R52, 0x15, RZ ;  /* 0x0000001534037824 */ /* 0x000fe200078e02ff */
[----:B------:R-:W-:Y:S01]  /*47b0*/  IADD3 R18, P6, PT, R47, R30, RZ ;  /* 0x0000001e2f127210 */ /* 0x000fe20007fde0ff */
[C---:B------:R-:W-:Y:S01]  /*47c0*/  VIADD R26, R10.reuse, 0xffffffde ;  /* 0xffffffde0a1a7836 */ /* 0x040fe20000000000 */
[----:B--2---:R-:W-:Y:S01]  /*47d0*/  SHF.R.U32.HI R4, RZ, 0x9, R9 ;  /* 0x00000009ff047819 */ /* 0x004fe20000011609 */
[----:B------:R0:W5:Y:S01]  /*47e0*/  @P0 LDG.E.U16 R191, desc[UR22][R6.64] ;  /* 0x0000001606bf0981 */ /* 0x000162000c1e1500 */
[----:B------:R-:W-:Y:S01]  /*47f0*/  PRMT R15, RZ, 0x7610, R15 ;  /* 0x00007610ff0f7816 */ /* 0x000fe2000000000f */
[----:B------:R-:W-:Y:S01]  /*4800*/  VIADD R48, R10, 0xffffffd2 ;  /* 0xffffffd20a307836 */ /* 0x000fe20000000000 */
[----:B------:R-:W-:Y:S01]  /*4810*/  LEA.HI.X.SX32 R19, R3, R31, 0x1, P6 ;  /* 0x0000001f03137211 */ /* 0x000fe200030f0eff */
[----:B------:R-:W-:Y:S01]  /*4820*/  IMAD R210, R52, 0x9, RZ ;  /* 0x0000000934d27824 */ /* 0x000fe200078e02ff */
[----:B------:R-:W-:-:S02]  /*4830*/  LOP3.LUT P0, RZ, R4, 0x1, RZ, 0xc0, !PT ;  /* 0x0000000104ff7812 */ /* 0x000fc4000780c0ff */
[----:B------:R-:W-:Y:S01]  /*4840*/  PRMT R196, RZ, 0x7610, R196 ;  /* 0x00007610ffc47816 */ /* 0x000fe200000000c4 */
[----:B------:R2:W5:Y:S01]  /*4850*/  @P1 LDG.E.U16 R15, desc[UR22][R18.64] ;  /* 0x00000016120f1981 */ /* 0x000562000c1e1500 */
[-C--:B------:R-:W-:Y:S01]  /*4860*/  IADD3 R4, P6, PT, R223, R30.reuse, RZ ;  /* 0x0000001edf047210 */ /* 0x080fe20007fde0ff */
[C---:B------:R-:W-:Y:S01]  /*4870*/  IMAD R222, R52.reuse, 0xb, RZ ;  /* 0x0000000b34de7824 */ /* 0x040fe200078e02ff */
[----:B------:R-:W-:Y:S01]  /*4880*/  SHF.R.U32.HI R3, RZ, 0x8, R9 ;  /* 0x00000008ff037819 */ /* 0x000fe20000011609 */
[----:B------:R-:W-:Y:S01]  /*4890*/  IMAD R219, R52, 0xd, RZ ;  /* 0x0000000d34db7824 */ /* 0x000fe200078e02ff */
[----:B------:R-:W-:Y:S02]  /*48a0*/  LEA.HI.X.SX32 R5, R216, R31, 0x1, P6 ;  /* 0x0000001fd8057211 */ /* 0x000fe400030f0eff */
[----:B------:R-:W-:Y:S01]  /*48b0*/  PRMT R198, RZ, 0x7610, R198 ;  /* 0x00007610ffc67816 */ /* 0x000fe200000000c6 */
[----:B------:R-:W-:Y:S01]  /*48c0*/  IMAD.SHL.U32 R211, R52, 0x8, RZ ;  /* 0x0000000834d37824 */ /* 0x000fe200078e00ff */
[----:B------:R-:W-:Y:S01]  /*48d0*/  LOP3.LUT P1, RZ, R3, 0x1, RZ, 0xc0, !PT ;  /* 0x0000000103ff7812 */ /* 0x000fe2000782c0ff */
[----:B------:R-:W-:Y:S01]  /*48e0*/  VIADD R3, R10, 0xfffffffc ;  /* 0xfffffffc0a037836 */ /* 0x000fe20000000000 */
[----:B0-----:R-:W-:Y:S01]  /*48f0*/  IADD3 R6, P6, PT, R43, R30, RZ ;  /* 0x0000001e2b067210 */ /* 0x001fe20007fde0ff */
[----:B------:R0:W5:Y:S01]  /*4900*/  @!P5 LDG.E.U16 R200, desc[UR22][R4.64] ;  /* 0x0000001604c8d981 */ /* 0x000162000c1e1500 */
[----:B--2---:R-:W-:Y:S01]  /*4910*/  IMAD R19, R52, 0x18, RZ ;  /* 0x0000001834137824 */ /* 0x004fe200078e02ff */
[----:B------:R-:W-:-:S02]  /*4920*/  PRMT R197, RZ, 0x7610, R197 ;  /* 0x00007610ffc57816 */ /* 0x000fc400000000c5 */
[----:B------:R-:W-:Y:S02]  /*4930*/  PRMT R193, RZ, 0x7610, R193 ;  /* 0x00007610ffc17816 */ /* 0x000fe400000000c1 */
[----:B------:R-:W-:Y:S02]  /*4940*/  PRMT R56, RZ, 0x7610, R56 ;  /* 0x00007610ff387816 */ /* 0x000fe40000000038 */
[----:B------:R-:W-:Y:S02]  /*4950*/  PRMT R54, RZ, 0x7610, R54 ;  /* 0x00007610ff367816 */ /* 0x000fe40000000036 */
[----:B------:R-:W-:Y:S01]  /*4960*/  PRMT R50, RZ, 0x7610, R50 ;  /* 0x00007610ff327816 */ /* 0x000fe20000000032 */
[C---:B------:R-:W-:Y:S01]  /*4970*/  IMAD R151, R52.reuse, 0x6e, RZ ;  /* 0x0000006e34977824 */ /* 0x040fe200078e02ff */
[----:B------:R-:W-:Y:S01]  /*4980*/  ISETP.GE.U32.AND P5, PT, R3, 0x7fffffbd, PT ;  /* 0x7fffffbd0300780c */ /* 0x000fe20003fa6070 */
[C---:B------:R-:W-:Y:S01]  /*4990*/  IMAD R3, R52.reuse, 0x17, RZ ;  /* 0x0000001734037824 */ /* 0x040fe200078e02ff */
[----:B------:R-:W-:Y:S01]  /*49a0*/  LEA.HI.X.SX32 R7, R55, R31, 0x1, P6 ;  /* 0x0000001f37077211 */ /* 0x000fe200030f0eff */
[C---:B------:R-:W-:Y:S01]  /*49b0*/  IMAD R155, R52.reuse, 0x72, RZ ;  /* 0x00000072349b7824 */ /* 0x040fe200078e02ff */
[----:B------:R-:W-:Y:S01]  /*49c0*/  IADD3 R16, P6, PT, R41, R30, RZ ;  /* 0x0000001e29107210 */ /* 0x000fe20007fde0ff */
[----:B------:R-:W-:-:S02]  /*49d0*/  IMAD R153, R52, 0x70, RZ ;  /* 0x0000007034997824 */ /* 0x000fc400078e02ff */
[----:B------:R-:W-:Y:S01]  /*49e0*/  IMAD R159, R52, 0x76, RZ ;  /* 0x00000076349f7824 */ /* 0x000fe200078e02ff */
[-C--:B------:R-:W-:Y:S01]  /*49f0*/  LEA.HI.X.SX32 R17, R3, R31.reuse, 0x1, P6 ;  /* 0x0000001f03117211 */ /* 0x080fe200030f0eff */
[----:B------:R-:W-:Y:S01]  /*4a00*/  VIADD R3, R10, 0xfffffff9 ;  /* 0xfffffff90a037836 */ /* 0x000fe20000000000 */
[-C--:B0-----:R-:W-:Y:S01]  /*4a10*/  IADD3 R4, P6, PT, R19, R30.reuse, RZ ;  /* 0x0000001e13047210 */ /* 0x081fe20007fde0ff */
[----:B------:R0:W5:Y:S01]  /*4a20*/  @P0 LDG.E.U16 R188, desc[UR22][R6.64] ;  /* 0x0000001606bc0981 */ /* 0x000162000c1e1500 */
[C---:B------:R-:W-:Y:S02]  /*4a30*/  IMAD R157, R52.reuse, 0x74, RZ ;  /* 0x00000074349d7824 */ /* 0x040fe400078e02ff */
[----:B------:R-:W-:Y:S01]  /*4a40*/  IMAD R149, R52, 0x3b, RZ ;  /* 0x0000003b34957824 */ /* 0x000fe200078e02ff */
[----:B------:R2:W5:Y:S01]  /*4a50*/  @P1 LDG.E.U16 R189, desc[UR22][R16.64] ;  /* 0x0000001610bd1981 */ /* 0x000562000c1e1500 */
[-C--:B------:R-:W-:Y:S01]  /*4a60*/  LEA.HI.X.SX32 R5, R220, R31.reuse, 0x1, P6 ;  /* 0x0000001fdc057211 */ /* 0x080fe200030f0eff */
[C---:B------:R-:W-:Y:S01]  /*4a70*/  IMAD R161, R52.reuse, 0x78, RZ ;  /* 0x0000007834a17824 */ /* 0x040fe200078e02ff */
[----:B------:R-:W-:Y:S01]  /*4a80*/  ISETP.GE.U32.AND P1, PT, R3, 0x7fffffba, PT ;  /* 0x7fffffba0300780c */ /* 0x000fe20003f26070 */
[C---:B------:R-:W-:Y:S01]  /*4a90*/  IMAD R163, R52.reuse, 0x7c, RZ ;  /* 0x0000007c34a37824 */ /* 0x040fe200078e02ff */
[----:B------:R-:W-:Y:S01]  /*4aa0*/  SHF.R.U32.HI R3, RZ, 0x6, R9 ;  /* 0x00000006ff037819 */ /* 0x000fe20000011609 */
[----:B------:R3:W5:Y:S01]  /*4ab0*/  @!P3 LDG.E.U16 R192, desc[UR22][R4.64] ;  /* 0x0000001604c0b981 */ /* 0x000762000c1e1500 */
[----:B0-----:R-:W-:Y:S01]  /*4ac0*/  IADD3 R6, P6, PT, R33, R30, RZ ;  /* 0x0000001e21067210 */ /* 0x001fe20007fde0ff */
[----:B-1----:R-:W0:Y:S01]  /*4ad0*/  LDCU UR4, c[0x0][0x3b0] ;  /* 0x00007600ff0477ac */ /* 0x002e220008000800 */
[----:B------:R-:W-:Y:S01]  /*4ae0*/  LOP3.LUT P3, RZ, R3, 0x1, RZ, 0xc0, !PT ;  /* 0x0000000103ff7812 */ /* 0x000fe2000786c0ff */
[----:B------:R-:W-:Y:S01]  /*4af0*/  IMAD R3, R52, 0x19, RZ ;  /* 0x0000001934037824 */ /* 0x000fe200078e02ff */
[----:B------:R-:W-:-:S02]  /*4b00*/  LEA.HI.X.SX32 R7, R19, R31, 0x1, P6 ;  /* 0x0000001f13077211 */ /* 0x000fc400030f0eff */
[-C--:B------:R-:W-:Y:S02]  /*4b10*/  IADD3 R44, P6, PT, R29, R30.reuse, RZ ;  /* 0x0000001e1d2c7210 */ /* 0x080fe40007fde0ff */
[----:B--2---:R-:W-:Y:S02]  /*4b20*/  PRMT R17, RZ, 0x7610, R17 ;  /* 0x00007610ff117816 */ /* 0x004fe40000000011 */
[----:B------:R-:W-:Y:S02]  /*4b30*/  LEA.HI.X.SX32 R45, R3, R31, 0x1, P6 ;  /* 0x0000001f032d7211 */ /* 0x000fe400030f0eff */
[----:B---3--:R-:W-:Y:S02]  /*4b40*/  IADD3 R4, P6, PT, R214, R30, RZ ;  /* 0x0000001ed6047210 */ /* 0x008fe40007fde0ff */
[--C-:B------:R-:W-:Y:S01]  /*4b50*/  SHF.R.U32.HI R3, RZ, 0x5, R9.reuse ;  /* 0x00000005ff037819 */ /* 0x100fe20000011609 */
[----:B------:R1:W5:Y:S01]  /*4b60*/  @P3 LDG.E.U16 R17, desc[UR22][R44.64] ;  /* 0x000000162c113981 */ /* 0x000362000c1e1500 */
[----:B------:R-:W-:-:S02]  /*4b70*/  SHF.R.U32.HI R8, RZ, 0x7, R9 ;  /* 0x00000007ff087819 */ /* 0x000fc40000011609 */
[-C--:B------:R-:W-:Y:S02]  /*4b80*/  LEA.HI.X.SX32 R5, R212, R31.reuse, 0x1, P6 ;  /* 0x0000001fd4057211 */ /* 0x080fe400030f0eff */
[----:B------:R-:W-:Y:S01]  /*4b90*/  LOP3.LUT P3, RZ, R3, 0x1, RZ, 0xc0, !PT ;  /* 0x0000000103ff7812 */ /* 0x000fe2000786c0ff */
[----:B------:R-:W-:Y:S01]  /*4ba0*/  VIADD R3, R10, 0xfffffff1 ;  /* 0xfffffff10a037836 */ /* 0x000fe20000000000 */
[-C--:B------:R-:W-:Y:S01]  /*4bb0*/  IADD3 R18, P6, PT, R220, R30.reuse, RZ ;  /* 0x0000001edc127210 */ /* 0x080fe20007fde0ff */
[----:B------:R2:W5:Y:S01]  /*4bc0*/  @!P5 LDG.E.U16 R207, desc[UR22][R4.64] ;  /* 0x0000001604cfd981 */ /* 0x000562000c1e1500 */
[----:B------:R-:W-:Y:S02]  /*4bd0*/  LOP3.LUT P0, RZ, R8, 0x1, RZ, 0xc0, !PT ;  /* 0x0000000108ff7812 */ /* 0x000fe4000780c0ff */
[----:B------:R-:W-:Y:S02]  /*4be0*/  LEA.HI.X.SX32 R19, R214, R31, 0x1, P6 ;  /* 0x0000001fd6137211 */ /* 0x000fe400030f0eff */
[----:B------:R-:W-:-:S02]  /*4bf0*/  IADD3 R58, P6, PT, R35, R30, RZ ;  /* 0x0000001e233a7210 */ /* 0x000fc40007fde0ff */
[----:B------:R-:W-:Y:S02]  /*4c00*/  ISETP.GE.U32.AND P5, PT, R3, 0x7fffffb2, PT ;  /* 0x7fffffb20300780c */ /* 0x000fe40003fa6070 */
[----:B------:R-:W-:Y:S01]  /*4c10*/  PRMT R16, RZ, 0x7610, R16 ;  /* 0x00007610ff107816 */ /* 0x000fe20000000010 */
[----:B-1----:R-:W-:Y:S01]  /*4c20*/  IMAD R45, R52, 0x36, RZ ;  /* 0x00000036342d7824 */ /* 0x002fe200078e02ff */
[----:B------:R-:W-:Y:S01]  /*4c30*/  SHF.R.U32.HI R3, RZ, 0x4, R9 ;  /* 0x00000004ff037819 */ /* 0x000fe20000011609 */
[C---:B------:R-:W-:Y:S01]  /*4c40*/  VIADD R8, R10.reuse, 0xfffffff8 ;  /* 0xfffffff80a087836 */ /* 0x040fe20000000000 */
[----:B------:R-:W-:Y:S01]  /*4c50*/  LEA.HI.X.SX32 R59, R57, R31, 0x1, P6 ;  /* 0x0000001f393b7211 */ /* 0x000fe200030f0eff */
[----:B--2---:R-:W-:Y:S01]  /*4c60*/  VIADD R4, R10, 0xfffffff6 ;  /* 0xfffffff60a047836 */ /* 0x004fe20000000000 */
[----:B------:R-:W-:Y:S01]  /*4c70*/  LOP3.LUT P6, RZ, R3, 0x1, RZ, 0xc0, !PT ;  /* 0x0000000103ff7812 */ /* 0x000fe200078cc0ff */
[----:B------:R1:W5:Y:S01]  /*4c80*/  @P0 LDG.E.U16 R16, desc[UR22][R6.64] ;  /* 0x0000001606100981 */ /* 0x000362000c1e1500 */
[----:B------:R-:W-:-:S03]  /*4c90*/  IMAD R3, R52, 0x1b, RZ ;  /* 0x0000001b34037824 */ /* 0x000fc600078e02ff */
[----:B------:R-:W5:Y:S01]  /*4ca0*/  @P3 LDG.E.U16 R62, desc[UR22][R58.64] ;  /* 0x000000163a3e3981 */ /* 0x000f62000c1e1500 */
[----:B------:R-:W-:-:S03]  /*4cb0*/  ISETP.GE.U32.AND P0, PT, R8, 0x7fffffb9, PT ;  /* 0x7fffffb90800780c */ /* 0x000fc60003f06070 */
[----:B------:R2:W5:Y:S01]  /*4cc0*/  @!P1 LDG.E.U16 R201, desc[UR22][R18.64] ;  /* 0x0000001612c99981 */ /* 0x000562000c1e1500 */
[----:B-1----:R-:W-:-:S04]  /*4cd0*/  IADD3 R6, P3, PT, R45, R30, RZ ;  /* 0x0000001e2d067210 */ /* 0x002fc80007f7e0ff */
[----:B------:R-:W-:Y:S01]  /*4ce0*/  LEA.HI.X.SX32 R7, R3, R31, 0x1, P3 ;  /* 0x0000001f03077211 */ /* 0x000fe200018f0eff */
[----:B------:R-:W-:Y:S01]  /*4cf0*/  VIADD R3, R10, 0xfffffff4 ;  /* 0xfffffff40a037836 */ /* 0x000fe20000000000 */
[----:B--2---:R-:W-:-:S03]  /*4d00*/  IADD3 R18, P3, PT, R217, R30, RZ ;  /* 0x0000001ed9127210 */ /* 0x004fc60007f7e0ff */
[----:B------:R1:W5:Y:S01]  /*4d10*/  @P6 LDG.E.U16 R63, desc[UR22][R6.64] ;  /* 0x00000016063f6981 */ /* 0x000362000c1e1500 */
[----:B------:R-:W-:Y:S01]  /*4d20*/  ISETP.GE.U32.AND P1, PT, R4, 0x7fffffb7, PT ;  /* 0x7fffffb70400780c */ /* 0x000fe20003f26070 */
[C---:B------:R-:W-:Y:S01]  /*4d30*/  VIADD R8, R10.reuse, 0xffffffcc ;  /* 0xffffffcc0a087836 */ /* 0x040fe20000000000 */
[-C--:B------:R-:W-:Y:S02]  /*4d40*/  LEA.HI.X.SX32 R19, R213, R31.reuse, 0x1, P3 ;  /* 0x0000001fd5137211 */ /* 0x080fe400018f0eff */
[----:B------:R-:W-:Y:S02]  /*4d50*/  IADD3 R4, P6, PT, R61, R30, RZ ;  /* 0x0000001e3d047210 */ /* 0x000fe40007fde0ff */
[----:B------:R-:W-:Y:S01]  /*4d60*/  ISETP.GE.U32.AND P3, PT, R3, 0x7fffffb5, PT ;  /* 0x7fffffb50300780c */ /* 0x000fe20003f66070 */
[----:B------:R-:W-:Y:S01]  /*4d70*/  VIADD R3, R10, 0xffffffcd ;  /* 0xffffffcd0a037836 */ /* 0x000fe20000000000 */
[----:B------:R-:W-:Y:S01]  /*4d80*/  LEA.HI.X.SX32 R5, R217, R31, 0x1, P6 ;  /* 0x0000001fd9057211 */ /* 0x000fe200030f0eff */
[----:B------:R2:W5:Y:S01]  /*4d90*/  @!P0 LDG.E.U16 R202, desc[UR22][R18.64] ;  /* 0x0000001612ca8981 */ /* 0x000562000c1e1500 */
[----:B------:R-:W-:Y:S01]  /*4da0*/  ISETP.GE.U32.AND P6, PT, R8, 0x7fffff8d, PT ;  /* 0x7fffff8d0800780c */ /* 0x000fe20003fc6070 */
[C---:B------:R-:W-:Y:S01]  /*4db0*/  VIADD R8, R10.reuse, 0xffffffce ;  /* 0xffffffce0a087836 */ /* 0x040fe20000000000 */
[----:B------:R-:W-:Y:S01]  /*4dc0*/  ISETP.GE.U32.AND P0, PT, R3, 0x7fffff8e, PT ;  /* 0x7fffff8e0300780c */ /* 0x000fe20003f06070 */
[----:B------:R-:W-:Y:S01]  /*4dd0*/  VIADD R3, R10, 0xffffffcf ;  /* 0xffffffcf0a037836 */ /* 0x000fe20000000000 */
[----:B------:R3:W5:Y:S02]  /*4de0*/  @!P5 LDG.E.U16 R194, desc[UR22][R4.64] ;  /* 0x0000001604c2d981 */ /* 0x000764000c1e1500 */
[----:B------:R-:W-:-:S02]  /*4df0*/  ISETP.GE.U32.AND P5, PT, R8, 0x7fffff8f, PT ;  /* 0x7fffff8f0800780c */ /* 0x000fc40003fa6070 */
[----:B------:R-:W-:Y:S02]  /*4e00*/  SEL R8, RZ, 0x1, P6 ;  /* 0x00000001ff087807 */ /* 0x000fe40003000000 */
[----:B------:R-:W-:Y:S01]  /*4e10*/  ISETP.GE.U32.AND P6, PT, R3, 0x7fffff90, PT ;  /* 0x7fffff900300780c */ /* 0x000fe20003fc6070 */
[C---:B------:R-:W-:Y:S02]  /*4e20*/  VIADD R3, R10.reuse, 0xffffffc9 ;  /* 0xffffffc90a037836 */ /* 0x040fe40000000000 */
[C---:B-1----:R-:W-:Y:S01]  /*4e30*/  VIADD R6, R10.reuse, 0xffffffc8 ;  /* 0xffffffc80a067836 */ /* 0x042fe20000000000 */
[----:B------:R-:W-:Y:S02]  /*4e40*/  SEL R7, RZ, 0x4, P5 ;  /* 0x00000004ff077807 */ /* 0x000fe40002800000 */
[----:B--2---:R-:W-:Y:S02]  /*4e50*/  SEL R19, RZ, 0x1fffe, P0 ;  /* 0x0001fffeff137807 */ /* 0x004fe40000000000 */
[----:B------:R-:W-:Y:S01]  /*4e60*/  ISETP.GE.U32.AND P5, PT, R3, 0x7fffff8a, PT ;  /* 0x7fffff8a0300780c */ /* 0x000fe20003fa6070 */
[----:B------:R-:W-:Y:S01]  /*4e70*/  VIADD R3, R10, 0xffffffcb ;  /* 0xffffffcb0a037836 */ /* 0x000fe20000000000 */
[----:B------:R-:W-:Y:S01]  /*4e80*/  ISETP.GE.U32.AND P0, PT, R6, 0x7fffff89, PT ;  /* 0x7fffff890600780c */ /* 0x000fe20003f06070 */
[C---:B------:R-:W-:Y:S01]  /*4e90*/  VIADD R6, R10.reuse, 0xffffffca ;  /* 0xffffffca0a067836 */ /* 0x040fe20000000000 */
[----:B---3--:R-:W-:Y:S01]  /*4ea0*/  SEL R4, RZ, 0x7fff8, P6 ;  /* 0x0007fff8ff047807 */ /* 0x008fe20003000000 */
[----:B------:R-:W-:Y:S01]  /*4eb0*/  VIADD R5, R10, 0xffffffc4 ;  /* 0xffffffc40a057836 */ /* 0x000fe20000000000 */
[----:B------:R-:W-:-:S02]  /*4ec0*/  SEL R18, RZ, 0x1, P0 ;  /* 0x00000001ff127807 */ /* 0x000fc40000000000 */
[----:B------:R-:W-:Y:S01]  /*4ed0*/  ISETP.GE.U32.AND P0, PT, R3, 0x7fffff8c, PT ;  /* 0x7fffff8c0300780c */ /* 0x000fe20003f06070 */
[----:B------:R-:W-:Y:S01]  /*4ee0*/  VIADD R3, R10, 0xffffffc5 ;  /* 0xffffffc50a037836 */ /* 0x000fe20000000000 */
[----:B------:R-:W-:Y:S02]  /*4ef0*/  ISETP.GE.U32.AND P6, PT, R6, 0x7fffff8b, PT ;  /* 0x7fffff8b0600780c */ /* 0x000fe40003fc6070 */
[----:B------:R-:W-:Y:S02]  /*4f00*/  SEL R59, RZ, 0x1fffe, P5 ;  /* 0x0001fffeff3b7807 */ /* 0x000fe40002800000 */
[----:B------:R-:W-:Y:S02]  /*4f10*/  ISETP.GE.U32.AND P5, PT, R5, 0x7fffff85, PT ;  /* 0x7fffff850500780c */ /* 0x000fe40003fa6070 */
[----:B------:R-:W-:Y:S02]  /*4f20*/  SEL R5, RZ, 0x4, P6 ;  /* 0x00000004ff057807 */ /* 0x000fe40003000000 */
[----:B------:R-:W-:Y:S01]  /*4f30*/  ISETP.GE.U32.AND P6, PT, R3, 0x7fffff86, PT ;  /* 0x7fffff860300780c */ /* 0x000fe20003fc6070 */
[----:B------:R-:W-:Y:S01]  /*4f40*/  VIADD R3, R10, 0xffffffc1 ;  /* 0xffffffc10a037836 */ /* 0x000fe20000000000 */
[----:B------:R-:W-:-:S02]  /*4f50*/  SEL R6, RZ, 0x7fff8, P0 ;  /* 0x0007fff8ff067807 */ /* 0x000fc40000000000 */
[----:B------:R-:W-:Y:S02]  /*4f60*/  ISETP.GE.U32.AND P0, PT, R22, 0x7fffff87, PT ;  /* 0x7fffff871600780c */ /* 0x000fe40003f06070 */
[----:B------:R-:W-:Y:S02]  /*4f70*/  SEL R67, RZ, 0x1fffe, P6 ;  /* 0x0001fffeff437807 */ /* 0x000fe40003000000 */
[----:B------:R-:W-:Y:S02]  /*4f80*/  SEL R22, RZ, 0x1, P5 ;  /* 0x00000001ff167807 */ /* 0x000fe40002800000 */
[----:B------:R-:W-:Y:S01]  /*4f90*/  ISETP.GE.U32.AND P6, PT, R3, 0x7fffff82, PT ;  /* 0x7fffff820300780c */ /* 0x000fe20003fc6070 */
[----:B------:R-:W-:Y:S01]  /*4fa0*/  VIADD R3, R10, 0xffffffc3 ;  /* 0xffffffc30a037836 */ /* 0x000fe20000000000 */
[----:B------:R-:W-:Y:S02]  /*4fb0*/  ISETP.GE.U32.AND P5, PT, R20, 0x7fffff88, PT ;  /* 0x7fffff881400780c */ /* 0x000fe40003fa6070 */
[----:B------:R-:W-:-:S02]  /*4fc0*/  SEL R20, RZ, 0x4, P0 ;  /* 0x00000004ff147807 */ /* 0x000fc40000000000 */
[----:B------:R-:W-:Y:S01]  /*4fd0*/  ISETP.GE.U32.AND P0, PT, R24, 0x7fffff83, PT ;  /* 0x7fffff831800780c */ /* 0x000fe20003f06070 */
[C---:B------:R-:W-:Y:S01]  /*4fe0*/  VIADD R24, R10.reuse, 0xffffffdc ;  /* 0xffffffdc0a187836 */ /* 0x040fe20000000000 */
[----:B------:R-:W-:Y:S02]  /*4ff0*/  SEL R65, RZ, 0x7fff8, P5 ;  /* 0x0007fff8ff417807 */ /* 0x000fe40002800000 */
[----:B------:R-:W-:Y:S01]  /*5000*/  ISETP.GE.U32.AND P5, PT, R3, 0x7fffff84, PT ;  /* 0x7fffff840300780c */ /* 0x000fe20003fa6070 */
[----:B------:R-:W-:Y:S01]  /*5010*/  VIADD R3, R10, 0xffffffdd ;  /* 0xffffffdd0a037836 */ /* 0x000fe20000000000 */
[----:B------:R-:W-:Y:S02]  /*5020*/  SEL R71, RZ, 0x1fffe, P6 ;  /* 0x0001fffeff477807 */ /* 0x000fe40003000000 */
[----:B------:R-:W-:Y:S02]  /*5030*/  ISETP.GE.U32.AND P6, PT, R24, 0x7fffff9d, PT ;  /* 0x7fffff9d1800780c */ /* 0x000fe40003fc6070 */
[----:B------:R-:W-:-:S02]  /*5040*/  SEL R24, RZ, 0x4, P0 ;  /* 0x00000004ff187807 */ /* 0x000fc40000000000 */
[----:B------:R-:W-:Y:S01]  /*5050*/  ISETP.GE.U32.AND P0, PT, R3, 0x7fffff9e, PT ;  /* 0x7fffff9e0300780c */ /* 0x000fe20003f06070 */
[C---:B------:R-:W-:Y:S01]  /*5060*/  VIADD R3, R10.reuse, 0xffffffdf ;  /* 0xffffffdf0a037836 */ /* 0x040fe20000000000 */
[----:B------:R-:W-:Y:S02]  /*5070*/  SEL R32, RZ, 0x1, P6 ;  /* 0x00000001ff207807 */ /* 0x000fe40003000000 */
[----:B------:R-:W-:Y:S02]  /*5080*/  SEL R69, RZ, 0x7fff8, P5 ;  /* 0x0007fff8ff457807 */ /* 0x000fe40002800000 */
[----:B------:R-:W-:Y:S01]  /*5090*/  ISETP.GE.U32.AND P6, PT, R3, 0x7fffffa0, PT ;  /* 0x7fffffa00300780c */ /* 0x000fe20003fc6070 */
[----:B------:R-:W-:Y:S01]  /*50a0*/  VIADD R3, R10, 0xffffffd9 ;  /* 0xffffffd90a037836 */ /* 0x000fe20000000000 */
[----:B------:R-:W-:Y:S01]  /*50b0*/  ISETP.GE.U32.AND P5, PT, R26, 0x7fffff9f, PT ;  /* 0x7fffff9f1a00780c */ /* 0x000fe20003fa6070 */
[----:B------:R-:W-:Y:S01]  /*50c0*/  VIADD R26, R10, 0xffffffd8 ;  /* 0xffffffd80a1a7836 */ /* 0x000fe20000000000 */
[----:B------:R-:W-:-:S02]  /*50d0*/  SEL R75, RZ, 0x1fffe, P0 ;  /* 0x0001fffeff4b7807 */ /* 0x000fc40000000000 */
[----:B------:R-:W-:Y:S02]  /*50e0*/  SEL R28, RZ, 0x4, P5 ;  /* 0x00000004ff1c7807 */ /* 0x000fe40002800000 */
[----:B------:R-:W-:Y:S01]  /*50f0*/  ISETP.GE.U32.AND P5, PT, R3, 0x7fffff9a, PT ;  /* 0x7fffff9a0300780c */ /* 0x000fe20003fa6070 */
[----:B------:R-:W-:Y:S01]  /*5100*/  VIADD R3, R10, 0xffffffdb ;  /* 0xffffffdb0a037836 */ /* 0x000fe20000000000 */
        /* <DEDUP_REMOVED lines=19> */
[----:B------:R-:W-:-:S03]  /*5240*/  VIADD R26, R10, 0xffffffd0 ;  /* 0xffffffd00a1a7836 */ /* 0x000fc60000000000 */
[----:B------:R-:W-:Y:S02]  /*5250*/  SEL R42, RZ, 0x4, P0 ;  /* 0x00000004ff2a7807 */ /* 0x000fe40000000000 */
[----:B------:R-:W-:Y:S01]  /*5260*/  ISETP.GE.U32.AND P0, PT, R3, 0x7fffff92, PT ;  /* 0x7fffff920300780c */ /* 0x000fe20003f06070 */
[----:B------:R-:W-:Y:S01]  /*5270*/  VIADD R3, R10, 0xffffffc0 ;  /* 0xffffffc00a037836 */ /* 0x000fe20000000000 */
[----:B------:R-:W-:Y:S02]  /*5280*/  SEL R145, RZ, 0x1fffe, P6 ;  /* 0x0001fffeff917807 */ /* 0x000fe40003000000 */
[----:B------:R-:W-:Y:S01]  /*5290*/  ISETP.GE.U32.AND P6, PT, R26, 0x7fffff91, PT ;  /* 0x7fffff911a00780c */ /* 0x000fe20003fc6070 */
[----:B------:R-:W-:Y:S01]  /*52a0*/  VIADD R26, R10, 0xffffffd3 ;  /* 0xffffffd30a1a7836 */ /* 0x000fe20000000000 */
[----:B------:R-:W-:Y:S01]  /*52b0*/  SEL R143, RZ, 0x7fff8, P5 ;  /* 0x0007fff8ff8f7807 */ /* 0x000fe20002800000 */
[----:B------:R-:W-:Y:S01]  /*52c0*/  IMAD.IADD R8, R8, 0x1, R19 ;  /* 0x0000000108087824 */ /* 0x000fe200078e0213 */
[----:B------:R-:W-:-:S02]  /*52d0*/  ISETP.GE.U32.AND P5, PT, R3, 0x7fffff81, PT ;  /* 0x7fffff810300780c */ /* 0x000fc40003fa6070 */
[----:B------:R-:W-:Y:S01]  /*52e0*/  SEL R147, RZ, 0x1fffe, P0 ;  /* 0x0001fffeff937807 */ /* 0x000fe20000000000 */
[----:B------:R-:W-:Y:S01]  /*52f0*/  IMAD.IADD R18, R18, 0x1, R59 ;  /* 0x0000000112127824 */ /* 0x000fe200078e023b */
[----:B------:R-:W-:Y:S02]  /*5300*/  ISETP.GE.U32.AND P0, PT, R26, 0x7fffff94, PT ;  /* 0x7fffff941a00780c */ /* 0x000fe40003f06070 */
[----:B------:R-:W-:Y:S02]  /*5310*/  SEL R26, RZ, 0x1, P5 ;  /* 0x00000001ff1a7807 */ /* 0x000fe40002800000 */
[----:B------:R-:W-:Y:S02]  /*5320*/  LOP3.LUT R8, R8, 0x3, RZ, 0xc0, !PT ;  /* 0x0000000308087812 */ /* 0x000fe400078ec0ff */
[----:B------:R-:W-:Y:S01]  /*5330*/  SEL R46, RZ, 0x1, P6 ;  /* 0x00000001ff2e7807 */ /* 0x000fe20003000000 */
[----:B------:R-:W-:Y:S01]  /*5340*/  IMAD.IADD R26, R26, 0x1, R71 ;  /* 0x000000011a1a7824 */ /* 0x000fe200078e0247 */
[----:B------:R-:W-:-:S02]  /*5350*/  LOP3.LUT R18, R18, 0x3, RZ, 0xc0, !PT ;  /* 0x0000000312127812 */ /* 0x000fc400078ec0ff */
[----:B------:R-:W-:Y:S02]  /*5360*/  ISETP.GE.U32.AND P6, PT, R48, 0x7fffff93, PT ;  /* 0x7fffff933000780c */ /* 0x000fe40003fc6070 */
[----:B------:R-:W-:Y:S01]  /*5370*/  IADD3 R8, PT, PT, R8, R4, R7 ;  /* 0x0000000408087210 */ /* 0x000fe20007ffe007 */
[----:B------:R-:W-:Y:S01]  /*5380*/  IMAD.IADD R40, R40, 0x1, R79 ;  /* 0x0000000128287824 */ /* 0x000fe200078e024f */
[----:B------:R-:W-:Y:S01]  /*5390*/  SHF.R.U32.HI R4, RZ, 0x3, R9 ;  /* 0x00000003ff047819 */ /* 0x000fe20000011609 */
[----:B------:R-:W-:Y:S01]  /*53a0*/  IMAD.IADD R46, R46, 0x1, R147 ;  /* 0x000000012e2e7824 */ /* 0x000fe200078e0293 */
[----:B------:R-:W-:Y:S01]  /*53b0*/  IADD3 R6, PT, PT, R18, R6, R5 ;  /* 0x0000000612067210 */ /* 0x000fe20007ffe005 */
[----:B------:R-:W-:Y:S01]  /*53c0*/  IMAD.IADD R22, R22, 0x1, R67 ;  /* 0x0000000116167824 */ /* 0x000fe200078e0243 */
[----:B------:R-:W-:Y:S01]  /*53d0*/  LOP3.LUT R26, R26, 0x3, RZ, 0xc0, !PT ;  /* 0x000000031a1a7812 */ /* 0x000fe200078ec0ff */
[----:B------:R-:W-:Y:S01]  /*53e0*/  IMAD R59, R52, 0x38, RZ ;  /* 0x00000038343b7824 */ /* 0x000fe200078e02ff */
[----:B------:R-:W-:-:S02]  /*53f0*/  SEL R5, RZ, 0x4, P6 ;  /* 0x00000004ff057807 */ /* 0x000fc40003000000 */
[----:B------:R-:W-:Y:S01]  /*5400*/  LOP3.LUT P6, RZ, R4, 0x1, RZ, 0xc0, !PT ;  /* 0x0000000104ff7812 */ /* 0x000fe200078cc0ff */
[----:B------:R-:W-:Y:S01]  /*5410*/  IMAD.IADD R44, R44, 0x1, R145 ;  /* 0x000000012c2c7824 */ /* 0x000fe200078e0291 */
[----:B------:R-:W-:Y:S02]  /*5420*/  LOP3.LUT R40, R40, 0x3, RZ, 0xc0, !PT ;  /* 0x0000000328287812 */ /* 0x000fe400078ec0ff */
[----:B------:R-:W-:Y:S02]  /*5430*/  SEL R18, RZ, 0x7fff8, P0 ;  /* 0x0007fff8ff127807 */ /* 0x000fe40000000000 */
[----:B------:R-:W-:Y:S02]  /*5440*/  LOP3.LUT R46, R46, 0x3, RZ, 0xc0, !PT ;  /* 0x000000032e2e7812 */ /* 0x000fe400078ec0ff */
[----:B------:R-:W-:Y:S02]  /*5450*/  LOP3.LUT R22, R22, 0x3, RZ, 0xc0, !PT ;  /* 0x0000000316167812 */ /* 0x000fe400078ec0ff */
[----:B------:R-:W-:-:S02]  /*5460*/  IADD3 R24, PT, PT, R26, R69, R24 ;  /* 0x000000451a187210 */ /* 0x000fc40007ffe018 */
[----:B------:R-:W-:Y:S01]  /*5470*/  IADD3 R4, P0, PT, R59, R30, RZ ;  /* 0x0000001e3b047210 */ /* 0x000fe20007f1e0ff */
[----:B------:R-:W-:Y:S01]  /*5480*/  IMAD.IADD R32, R32, 0x1, R75 ;  /* 0x0000000120207824 */ /* 0x000fe200078e024b */
[----:B------:R-:W-:Y:S02]  /*5490*/  IADD3 R34, PT, PT, R40, R77, R34 ;  /* 0x0000004d28227210 */ /* 0x000fe40007ffe022 */
[----:B------:R-:W-:Y:S02]  /*54a0*/  IADD3 R46, PT, PT, R46, R18, R5 ;  /* 0x000000122e2e7210 */ /* 0x000fe40007ffe005 */
[----:B------:R-:W-:Y:S02]  /*54b0*/  SHF.R.U32.HI R19, RZ, 0x2, R9 ;  /* 0x00000002ff137819 */ /* 0x000fe40000011609 */
[----:B------:R-:W-:Y:S02]  /*54c0*/  IADD3 R20, PT, PT, R22, R65, R20 ;  /* 0x0000004116147210 */ /* 0x000fe40007ffe014 */
[----:B------:R-:W-:-:S02]  /*54d0*/  LOP3.LUT R7, R24, 0xf, RZ, 0xc0, !PT ;  /* 0x0000000f18077812 */ /* 0x000fc400078ec0ff */
[----:B------:R-:W-:Y:S02]  /*54e0*/  PRMT R18, RZ, 0x7610, R18 ;  /* 0x00007610ff127816 */ /* 0x000fe40000000012 */
[----:B------:R-:W-:Y:S02]  /*54f0*/  LOP3.LUT R44, R44, 0x3, RZ, 0xc0, !PT ;  /* 0x000000032c2c7812 */ /* 0x000fe400078ec0ff */
[----:B------:R-:W-:Y:S01]  /*5500*/  LEA.HI.X.SX32 R5, R61, R31, 0x1, P0 ;  /* 0x0000001f3d057211 */ /* 0x000fe200000f0eff */
[----:B------:R-:W-:Y:S01]  /*5510*/  IMAD R61, R52, 0x3a, RZ ;  /* 0x0000003a343d7824 */ /* 0x000fe200078e02ff */
[----:B------:R-:W-:Y:S01]  /*5520*/  LOP3.LUT P0, RZ, R19, 0x1, RZ, 0xc0, !PT ;  /* 0x0000000113ff7812 */ /* 0x000fe2000780c0ff */
[----:B------:R-:W-:Y:S01]  /*5530*/  IMAD.SHL.U32 R65, R6, 0x100, RZ ;  /* 0x0000010006417824 */ /* 0x000fe200078e00ff */
[----:B------:R-:W-:Y:S01]  /*5540*/  LOP3.LUT R32, R32, 0x3, RZ, 0xc0, !PT ;  /* 0x0000000320207812 */ /* 0x000fe200078ec0ff */
[----:B------:R-:W-:Y:S01]  /*5550*/  IMAD.SHL.U32 R34, R34, 0x100, RZ ;  /* 0x0000010022227824 */ /* 0x000fe200078e00ff */
[----:B------:R-:W-:Y:S01]  /*5560*/  IADD3 R42, PT, PT, R44, R143, R42 ;  /* 0x0000008f2c2a7210 */ /* 0x000fe20007ffe02a */
[----:B------:R-:W-:Y:S01]  /*5570*/  IMAD R20, R20, 0x10, R7 ;  /* 0x0000001014147824 */ /* 0x000fe200078e0207 */
[----:B------:R-:W-:Y:S01]  /*5580*/  LOP3.LUT R69, R46, 0xf, RZ, 0xc0, !PT ;  /* 0x0000000f2e457812 */ /* 0x000fe200078ec0ff */
[----:B------:R1:W5:Y:S01]  /*5590*/  @P6 LDG.E.U16 R18, desc[UR22][R4.64] ;  /* 0x0000001604126981 */ /* 0x000362000c1e1500 */
[----:B------:R-:W-:Y:S01]  /*55a0*/  IMAD R7, R52, 0x1d, RZ ;  /* 0x0000001d34077824 */ /* 0x000fe200078e02ff */
[----:B------:R-:W-:-:S02]  /*55b0*/  IADD3 R6, P6, PT, R61, R30, RZ ;  /* 0x0000001e3d067210 */ /* 0x000fc40007fde0ff */
[----:B------:R-:W-:Y:S01]  /*55c0*/  IADD3 R28, PT, PT, R32, R73, R28 ;  /* 0x00000049201c7210 */ /* 0x000fe20007ffe01c */
[----:B------:R-:W-:Y:S01]  /*55d0*/  IMAD R42, R42, 0x10, R69 ;  /* 0x000000102a2a7824 */ /* 0x000fe200078e0245 */
[----:B------:R-:W-:Y:S02]  /*55e0*/  LOP3.LUT R65, R65, 0xf00, RZ, 0xe2, !PT ;  /* 0x00000f0041417812 */ /* 0x000fe400078ee2ff */
[----:B------:R-:W-:Y:S02]  /*55f0*/  LOP3.LUT R67, R34, 0xf00, RZ, 0xe2, !PT ;  /* 0x00000f0022437812 */ /* 0x000fe400078ee2ff */
[----:B------:R-:W-:Y:S01]  /*5600*/  PRMT R19, RZ, 0x7610, R19 ;  /* 0x00007610ff137816 */ /* 0x000fe20000000013 */
[----:B-1----:R-:W-:Y:S01]  /*5610*/  VIADD R5, R10, 0xfffffff2 ;  /* 0xfffffff20a057836 */ /* 0x002fe20000000000 */
[----:B------:R-:W-:Y:S01]  /*5620*/  LEA.HI.X.SX32 R7, R7, R31, 0x1, P6 ;  /* 0x0000001f07077211 */ /* 0x000fe200030f0eff */
[----:B------:R-:W-:Y:S01]  /*5630*/  IMAD R8, R8, 0x1000, R65 ;  /* 0x0000100008087824 */ /* 0x000fe200078e0241 */
[----:B------:R-:W-:Y:S01]  /*5640*/  IADD3 R4, P6, PT, R25, R30, RZ ;  /* 0x0000001e19047210 */ /* 0x000fe20007fde0ff */
[----:B------:R-:W-:Y:S01]  /*5650*/  IMAD R28, R28, 0x1000, R67 ;  /* 0x000010001c1c7824 */ /* 0x000fe200078e0243 */
[----:B------:R-:W-:Y:S01]  /*5660*/  LOP3.LUT R65, R20, 0xff, RZ, 0xc0, !PT ;  /* 0x000000ff14417812 */ /* 0x000fe200078ec0ff */
[----:B------:R1:W5:Y:S01]  /*5670*/  @P0 LDG.E.U16 R19, desc[UR22][R6.64] ;  /* 0x0000001606130981 */ /* 0x000362000c1e1500 */
[----:B------:R-:W-:-:S02]  /*5680*/  LOP3.LUT R67, R42, 0xff, RZ, 0xc0, !PT ;  /* 0x000000ff2a437812 */ /* 0x000fc400078ec0ff */
[----:B------:R-:W-:Y:S02]  /*5690*/  ISETP.GE.U32.AND P0, PT, R5, 0x7fffffb3, PT ;  /* 0x7fffffb30500780c */ /* 0x000fe40003f06070 */
[----:B------:R-:W-:Y:S01]  /*56a0*/  LEA.HI.X.SX32 R5, R210, R31, 0x1, P6 ;  /* 0x0000001fd2057211 */ /* 0x000fe200030f0eff */
[----:B------:R-:W-:Y:S02]  /*56b0*/  IMAD.IADD R8, R8, 0x1, R65 ;  /* 0x0000000108087824 */ /* 0x000fe400078e0241 */
[----:B------:R-:W-:Y:S02]  /*56c0*/  IMAD.IADD R67, R28, 0x1, R67 ;  /* 0x000000011c437824 */ /* 0x000fe400078e0243 */
[----:B-1----:R-:W-:Y:S01]  /*56d0*/  VIADD R7, R10, 0xfffffff7 ;  /* 0xfffffff70a077836 */ /* 0x002fe20000000000 */
[----:B------:R-:W-:Y:S01]  /*56e0*/  IADD3 R6, P6, PT, R55, R30, RZ ;  /* 0x0000001e37067210 */ /* 0x000fe20007fde0ff */
[----:B------:R1:W5:Y:S01]  /*56f0*/  @!P1 LDG.E.U16 R196, desc[UR22][R4.64] ;  /* 0x0000001604c49981 */ /* 0x000362000c1e1500 */
[----:B------:R-:W-:-:S02]  /*5700*/  PRMT R143, R8, 0x5410, R67 ;  /* 0x00005410088f7816 */ /* 0x000fc40000000043 */
[----:B------:R-:W-:Y:S02]  /*5710*/  ISETP.GE.U32.AND P1, PT, R7, 0x7fffffb8, PT ;  /* 0x7fffffb80700780c */ /* 0x000fe40003f26070 */
[-C--:B------:R-:W-:Y:S02]  /*5720*/  LEA.HI.X.SX32 R7, R222, R31.reuse, 0x1, P6 ;  /* 0x0000001fde077211 */ /* 0x080fe400030f0eff */
[-C--:B------:R-:W-:Y:S02]  /*5730*/  IADD3 R8, P6, PT, R57, R30.reuse, RZ ;  /* 0x0000001e39087210 */ /* 0x080fe40007fde0ff */
[----:B------:R-:W-:Y:S01]  /*5740*/  SHF.R.U32.HI R20, RZ, 0x1, R9 ;  /* 0x00000001ff147819 */ /* 0x000fe20000011609 */
[----:B------:R2:W5:Y:S01]  /*5750*/  @!P3 LDG.E.U16 R198, desc[UR22][R6.64] ;  /* 0x0000001606c6b981 */ /* 0x000562000c1e1500 */
[-C--:B------:R-:W-:Y:S02]  /*5760*/  LEA.HI.X.SX32 R9, R219, R31.reuse, 0x1, P6 ;  /* 0x0000001fdb097211 */ /* 0x080fe400030f0eff */
[C---:B-1----:R-:W-:Y:S01]  /*5770*/  LEA R4, P6, R52.reuse, R30, 0x4 ;  /* 0x0000001e34047211 */ /* 0x042fe200078c20ff */
[----:B------:R-:W-:Y:S01]  /*5780*/  IMAD R147, R52, 0x3c, RZ ;  /* 0x0000003c34937824 */ /* 0x000fe200078e02ff */
[----:B------:R-:W-:Y:S01]  /*5790*/  LOP3.LUT P3, RZ, R20, 0x1, RZ, 0xc0, !PT ;  /* 0x0000000114ff7812 */ /* 0x000fe2000786c0ff */
[----:B------:R-:W-:Y:S01]  /*57a0*/  IMAD R145, R52, 0x3e, RZ ;  /* 0x0000003e34917824 */ /* 0x000fe200078e02ff */
[----:B------:R-:W-:Y:S01]  /*57b0*/  LEA.HI.X.SX32 R5, R211, R31, 0x1, P6 ;  /* 0x0000001fd3057211 */ /* 0x000fe200030f0eff */
[----:B------:R-:W-:Y:S01]  /*57c0*/  VIADD R20, R10, 0xffffffff ;  /* 0xffffffff0a147836 */ /* 0x000fe20000000000 */
[----:B------:R1:W5:Y:S01]  /*57d0*/  @!P0 LDG.E.U16 R193, desc[UR22][R8.64] ;  /* 0x0000001608c18981 */ /* 0x000362000c1e1500 */
[----:B--2---:R-:W-:-:S02]  /*57e0*/  SHF.R.U64 R7, R143, 0x1f, RZ ;  /* 0x0000001f8f077819 */ /* 0x004fc400000012ff */
[-C--:B------:R-:W-:Y:S01]  /*57f0*/  IADD3 R6, P6, PT, R147, R30.reuse, RZ ;  /* 0x0000001e93067210 */ /* 0x080fe20007fde0ff */
[----:B------:R2:W5:Y:S01]  /*5800*/  @!P1 LDG.E.U16 R197, desc[UR22][R4.64] ;  /* 0x0000001604c59981 */ /* 0x000562000c1e1500 */
[----:B------:R-:W-:Y:S02]  /*5810*/  LOP3.LUT P1, RZ, R7, 0x1, RZ, 0xc0, !PT ;  /* 0x0000000107ff7812 */ /* 0x000fe4000782c0ff */
[----:B------:R-:W-:Y:S02]  /*5820*/  LEA.HI.X.SX32 R7, R21, R31, 0x1, P6 ;  /* 0x0000001f15077211 */ /* 0x000fe400030f0eff */
[----:B------:R-:W-:Y:S01]  /*5830*/  ISETP.GE.U32.AND P0, PT, R20, 0x7fffffc0, PT ;  /* 0x7fffffc01400780c */ /* 0x000fe20003f06070 */
[----:B-1----:R-:W-:Y:S01]  /*5840*/  IMAD R9, R52, 0x1f, RZ ;  /* 0x0000001f34097824 */ /* 0x002fe200078e02ff */
[----:B------:R-:W-:Y:S01]  /*5850*/  IADD3 R8, P6, PT, R145, R30, RZ ;  /* 0x0000001e91087210 */ /* 0x000fe20007fde0ff */
[----:B------:R1:W5:Y:S01]  /*5860*/  @P3 LDG.E.U16 R56, desc[UR22][R6.64] ;  /* 0x0000001606383981 */ /* 0x000362000c1e1500 */
[----:B------:R-:W-:-:S02]  /*5870*/  SHF.R.U64 R20, R143, 0x1e, RZ ;  /* 0x0000001e8f147819 */ /* 0x000fc400000012ff */
[----:B------:R-:W-:Y:S02]  /*5880*/  PRMT R57, RZ, 0x7610, R57 ;  /* 0x00007610ff397816 */ /* 0x000fe40000000039 */
[-C--:B------:R-:W-:Y:S01]  /*5890*/  LEA.HI.X.SX32 R9, R9, R31.reuse, 0x1, P6 ;  /* 0x0000001f09097211 */ /* 0x080fe200030f0eff */
[----:B--2---:R-:W-:Y:S01]  /*58a0*/  IMAD.SHL.U32 R5, R52, 0x20, RZ ;  /* 0x0000002034057824 */ /* 0x004fe200078e00ff */
[----:B------:R-:W-:Y:S01]  /*58b0*/  LOP3.LUT P3, RZ, R20, 0x1, RZ, 0xc0, !PT ;  /* 0x0000000114ff7812 */ /* 0x000fe2000786c0ff */
[C---:B------:R-:W-:Y:S01]  /*58c0*/  IMAD R21, R52.reuse, 0x42, RZ ;  /* 0x0000004234157824 */ /* 0x040fe200078e02ff */
[----:B------:R-:W-:Y:S01]  /*58d0*/  SHF.R.U64 R20, R143, 0x1d, RZ ;  /* 0x0000001d8f147819 */ /* 0x000fe200000012ff */
[----:B------:R2:W5:Y:S01]  /*58e0*/  @!P4 LDG.E.U16 R57, desc[UR22][R8.64] ;  /* 0x000000160839c981 */ /* 0x000562000c1e1500 */
[C---:B------:R-:W-:Y:S01]  /*58f0*/  LEA R4, P6, R52.reuse, R30, 0x6 ;  /* 0x0000001e34047211 */ /* 0x040fe200078c30ff */
[----:B-1----:R-:W-:Y:S01]  /*5900*/  IMAD R7, R52, 0x21, RZ ;  /* 0x0000002134077824 */ /* 0x002fe200078e02ff */
[----:B------:R-:W-:Y:S01]  /*5910*/  LOP3.LUT P4, RZ, R20, 0x1, RZ, 0xc0, !PT ;  /* 0x0000000114ff7812 */ /* 0x000fe2000788c0ff */
[----:B------:R-:W-:Y:S01]  /*5920*/  IMAD R25, R52, 0x44, RZ ;  /* 0x0000004434197824 */ /* 0x000fe200078e02ff */
[----:B------:R-:W-:-:S02]  /*5930*/  LEA.HI.X.SX32 R5, R5, R31, 0x1, P6 ;  /* 0x0000001f05057211 */ /* 0x000fc400030f0eff */
[----:B------:R-:W-:Y:S02]  /*5940*/  PRMT R20, RZ, 0x7610, R20 ;  /* 0x00007610ff147816 */ /* 0x000fe40000000014 */
[-C--:B------:R-:W-:Y:S02]  /*5950*/  IADD3 R6, P6, PT, R21, R30.reuse, RZ ;  /* 0x0000001e15067210 */ /* 0x080fe40007fde0ff */
[----:B------:R-:W-:Y:S02]  /*5960*/  SHF.R.U64 R22, R143, 0x1c, RZ ;  /* 0x0000001c8f167819 */ /* 0x000fe400000012ff */
[----:B------:R-:W-:Y:S01]  /*5970*/  PRMT R21, RZ, 0x7610, R21 ;  /* 0x00007610ff157816 */ /* 0x000fe20000000015 */
[----:B------:R1:W5:Y:S01]  /*5980*/  @P1 LDG.E.U16 R20, desc[UR22][R4.64] ;  /* 0x0000001604141981 */ /* 0x000362000c1e1500 */
[----:B------:R-:W-:Y:S01]  /*5990*/  LEA.HI.X.SX32 R7, R7, R31, 0x1, P6 ;  /* 0x0000001f07077211 */ /* 0x000fe200030f0eff */
[----:B--2---:R-:W-:Y:S01]  /*59a0*/  IMAD R9, R52, 0x46, RZ ;  /* 0x0000004634097824 */ /* 0x004fe200078e02ff */
[----:B------:R-:W-:-:S02]  /*59b0*/  IADD3 R24, P6, PT, R25, R30, RZ ;  /* 0x0000001e19187210 */ /* 0x000fc40007fde0ff */
[----:B------:R-:W-:Y:S01]  /*59c0*/  LOP3.LUT P1, RZ, R22, 0x1, RZ, 0xc0, !PT ;  /* 0x0000000116ff7812 */ /* 0x000fe2000782c0ff */
[----:B------:R2:W5:Y:S01]  /*59d0*/  @P3 LDG.E.U16 R21, desc[UR22][R6.64] ;  /* 0x0000001606153981 */ /* 0x000562000c1e1500 */
[----:B------:R-:W-:Y:S02]  /*59e0*/  SHF.R.U64 R8, R143, 0x1b, RZ ;  /* 0x0000001b8f087819 */ /* 0x000fe400000012ff */
[----:B------:R-:W-:Y:S01]  /*59f0*/  LEA.HI.X.SX32 R25, R23, R31, 0x1, P6 ;  /* 0x0000001f17197211 */ /* 0x000fe200030f0eff */
[----:B-1----:R-:W-:Y:S01]  /*5a00*/  IMAD R5, R52, 0x23, RZ ;  /* 0x0000002334057824 */ /* 0x002fe200078e02ff */
[----:B------:R-:W-:Y:S02]  /*5a10*/  LOP3.LUT P3, RZ, R8, 0x1, RZ, 0xc0, !PT ;  /* 0x0000000108ff7812 */ /* 0x000fe4000786c0ff */
[----:B------:R-:W-:Y:S01]  /*5a20*/  IADD3 R4, P6, PT, R9, R30, RZ ;  /* 0x0000001e09047210 */ /* 0x000fe20007fde0ff */
[----:B------:R-:W-:Y:S01]  /*5a30*/  IMAD R9, R52, 0x48, RZ ;  /* 0x0000004834097824 */ /* 0x000fe200078e02ff */
[----:B------:R-:W-:Y:S01]  /*5a40*/  SHF.R.U64 R8, R143, 0x1a, RZ ;  /* 0x0000001a8f087819 */ /* 0x000fe200000012ff */
[----:B------:R1:W5:Y:S01]  /*5a50*/  @P4 LDG.E.U16 R54, desc[UR22][R24.64] ;  /* 0x0000001618364981 */ /* 0x000362000c1e1500 */
[----:B------:R-:W-:-:S02]  /*5a60*/  PRMT R55, RZ, 0x7610, R55 ;  /* 0x00007610ff377816 */ /* 0x000fc40000000037 */
[-C--:B------:R-:W-:Y:S01]  /*5a70*/  LEA.HI.X.SX32 R5, R5, R31.reuse, 0x1, P6 ;  /* 0x0000001f05057211 */ /* 0x080fe200030f0eff */
[----:B------:R-:W-:Y:S01]  /*5a80*/  IMAD R23, R52, 0x4a, RZ ;  /* 0x0000004a34177824 */ /* 0x000fe200078e02ff */
[----:B------:R-:W-:Y:S02]  /*5a90*/  LOP3.LUT P4, RZ, R8, 0x1, RZ, 0xc0, !PT ;  /* 0x0000000108ff7812 */ /* 0x000fe4000788c0ff */
[-C--:B--2---:R-:W-:Y:S01]  /*5aa0*/  IADD3 R6, P6, PT, R9, R30.reuse, RZ ;  /* 0x0000001e09067210 */ /* 0x084fe20007fde0ff */
[----:B------:R2:W5:Y:S01]  /*5ab0*/  @P1 LDG.E.U16 R55, desc[UR22][R4.64] ;  /* 0x0000001604371981 */ /* 0x000562000c1e1500 */
[----:B------:R-:W-:Y:S01]  /*5ac0*/  SHF.R.U64 R8, R143, 0x19, RZ ;  /* 0x000000198f087819 */ /* 0x000fe200000012ff */
[----:B------:R-:W-:Y:S01]  /*5ad0*/  IMAD R9, R52, 0x25, RZ ;  /* 0x0000002534097824 */ /* 0x000fe200078e02ff */
[----:B------:R-:W-:Y:S02]  /*5ae0*/  LEA.HI.X.SX32 R7, R51, R31, 0x1, P6 ;  /* 0x0000001f33077211 */ /* 0x000fe400030f0eff */
[----:B------:R-:W-:Y:S01]  /*5af0*/  LOP3.LUT P1, RZ, R8, 0x1, RZ, 0xc0, !PT ;  /* 0x0000000108ff7812 */ /* 0x000fe2000782c0ff */
[----:B-1----:R-:W-:Y:S01]  /*5b00*/  IMAD R25, R52, 0x4c, RZ ;  /* 0x0000004c34197824 */ /* 0x002fe200078e02ff */
[----:B------:R-:W-:-:S02]  /*5b10*/  IADD3 R8, P6, PT, R23, R30, RZ ;  /* 0x0000001e17087210 */ /* 0x000fc40007fde0ff */
[----:B------:R-:W-:Y:S02]  /*5b20*/  PRMT R22, RZ, 0x7610, R22 ;  /* 0x00007610ff167816 */ /* 0x000fe40000000016 */
[----:B------:R-:W-:Y:S02]  /*5b30*/  PRMT R23, RZ, 0x7610, R23 ;  /* 0x00007610ff177816 */ /* 0x000fe40000000017 */
[----:B------:R-:W-:Y:S02]  /*5b40*/  SHF.R.U64 R24, R143, 0x18, RZ ;  /* 0x000000188f187819 */ /* 0x000fe400000012ff */
[----:B------:R-:W-:Y:S01]  /*5b50*/  LEA.HI.X.SX32 R9, R9, R31, 0x1, P6 ;  /* 0x0000001f09097211 */ /* 0x000fe200030f0eff */
[----:B------:R1:W5:Y:S01]  /*5b60*/  @P3 LDG.E.U16 R22, desc[UR22][R6.64] ;  /* 0x0000001606163981 */ /* 0x000362000c1e1500 */
[----:B--2---:R-:W-:Y:S02]  /*5b70*/  SHF.R.U64 R5, R143, 0x17, RZ ;  /* 0x000000178f057819 */ /* 0x004fe400000012ff */
[----:B------:R-:W-:Y:S01]  /*5b80*/  IADD3 R4, P6, PT, R25, R30, RZ ;  /* 0x0000001e19047210 */ /* 0x000fe20007fde0ff */
[----:B------:R-:W-:Y:S01]  /*5b90*/  IMAD R25, R52, 0x4e, RZ ;  /* 0x0000004e34197824 */ /* 0x000fe200078e02ff */
[----:B------:R-:W-:Y:S01]  /*5ba0*/  LOP3.LUT P3, RZ, R24, 0x1, RZ, 0xc0, !PT ;  /* 0x0000000118ff7812 */ /* 0x000fe2000786c0ff */
[----:B------:R2:W5:Y:S01]  /*5bb0*/  @P4 LDG.E.U16 R23, desc[UR22][R8.64] ;  /* 0x0000001608174981 */ /* 0x000562000c1e1500 */
[----:B------:R-:W-:-:S02]  /*5bc0*/  LOP3.LUT P4, RZ, R5, 0x1, RZ, 0xc0, !PT ;  /* 0x0000000105ff7812 */ /* 0x000fc4000788c0ff */
[-C--:B------:R-:W-:Y:S01]  /*5bd0*/  LEA.HI.X.SX32 R5, R49, R31.reuse, 0x1, P6 ;  /* 0x0000001f31057211 */ /* 0x080fe200030f0eff */
[C---:B-1----:R-:W-:Y:S01]  /*5be0*/  IMAD R7, R52.reuse, 0x27, RZ ;  /* 0x0000002734077824 */ /* 0x042fe200078e02ff */
[----:B------:R-:W-:Y:S02]  /*5bf0*/  IADD3 R6, P6, PT, R25, R30, RZ ;  /* 0x0000001e19067210 */ /* 0x000fe40007fde0ff */
[----:B------:R-:W-:Y:S01]  /*5c00*/  PRMT R51, RZ, 0x7610, R51 ;  /* 0x00007610ff337816 */ /* 0x000fe20000000033 */
[----:B------:R1:W5:Y:S01]  /*5c10*/  @P1 LDG.E.U16 R50, desc[UR22][R4.64] ;  /* 0x0000001604321981 */ /* 0x000362000c1e1500 */
[C---:B--2---:R-:W-:Y:S01]  /*5c20*/  IMAD R9, R52.reuse, 0x50, RZ ;  /* 0x0000005034097824 */ /* 0x044fe200078e02ff */
[----:B------:R-:W-:Y:S02]  /*5c30*/  SHF.R.U64 R24, R143, 0x16, RZ ;  /* 0x000000168f187819 */ /* 0x000fe400000012ff */
[----:B------:R-:W-:Y:S01]  /*5c40*/  LEA.HI.X.SX32 R7, R7, R31, 0x1, P6 ;  /* 0x0000001f07077211 */ /* 0x000fe200030f0eff */
[----:B------:R-:W-:Y:S01]  /*5c50*/  IMAD R25, R52, 0x52, RZ ;  /* 0x0000005234197824 */ /* 0x000fe200078e02ff */
[----:B------:R-:W-:-:S02]  /*5c60*/  SHF.R.U64 R8, R143, 0x15, RZ ;  /* 0x000000158f087819 */ /* 0x000fc400000012ff */
[-C--:B------:R-:W-:Y:S01]  /*5c70*/  IADD3 R26, P6, PT, R9, R30.reuse, RZ ;  /* 0x0000001e091a7210 */ /* 0x080fe20007fde0ff */
[----:B------:R2:W5:Y:S01]  /*5c80*/  @P3 LDG.E.U16 R51, desc[UR22][R6.64] ;  /* 0x0000001606333981 */ /* 0x000562000c1e1500 */
[----:B------:R-:W-:Y:S02]  /*5c90*/  LOP3.LUT P1, RZ, R24, 0x1, RZ, 0xc0, !PT ;  /* 0x0000000118ff7812 */ /* 0x000fe4000782c0ff */
[----:B------:R-:W-:Y:S01]  /*5ca0*/  PRMT R49, RZ, 0x7610, R49 ;  /* 0x00007610ff317816 */ /* 0x000fe20000000031 */
[----:B-1----:R-:W-:Y:S01]  /*5cb0*/  IMAD R5, R52, 0x29, RZ ;  /* 0x0000002934057824 */ /* 0x002fe200078e02ff */
[----:B------:R-:W-:Y:S02]  /*5cc0*/  LOP3.LUT P3, RZ, R8, 0x1, RZ, 0xc0, !PT ;  /* 0x0000000108ff7812 */ /* 0x000fe4000786c0ff */
[----:B------:R-:W-:Y:S02]  /*5cd0*/  LEA.HI.X.SX32 R27, R27, R31, 0x1, P6 ;  /* 0x0000001f1b1b7211 */ /* 0x000fe400030f0eff */
[----:B------:R-:W-:Y:S01]  /*5ce0*/  IADD3 R8, P6, PT, R25, R30, RZ ;  /* 0x0000001e19087210 */ /* 0x000fe20007fde0ff */
[----:B------:R-:W-:Y:S01]  /*5cf0*/  IMAD R25, R52, 0x54, RZ ;  /* 0x0000005434197824 */ /* 0x000fe200078e02ff */
[----:B------:R-:W-:Y:S01]  /*5d00*/  SHF.R.U64 R4, R143, 0x14, RZ ;  /* 0x000000148f047819 */ /* 0x000fe200000012ff */
[----:B------:R1:W5:Y:S01]  /*5d10*/  @P4 LDG.E.U16 R49, desc[UR22][R26.64] ;  /* 0x000000161a314981 */ /* 0x000362000c1e1500 */
[----:B------:R-:W-:-:S02]  /*5d20*/  PRMT R24, RZ, 0x7610, R24 ;  /* 0x00007610ff187816 */ /* 0x000fc40000000018 */
[-C--:B------:R-:W-:Y:S02]  /*5d30*/  LEA.HI.X.SX32 R9, R5, R31.reuse, 0x1, P6 ;  /* 0x0000001f05097211 */ /* 0x080fe400030f0eff */
[----:B------:R-:W-:Y:S02]  /*5d40*/  LOP3.LUT P4, RZ, R4, 0x1, RZ, 0xc0, !PT ;  /* 0x0000000104ff7812 */ /* 0x000fe4000788c0ff */
[----:B------:R-:W-:Y:S01]  /*5d50*/  IADD3 R4, P6, PT, R25, R30, RZ ;  /* 0x0000001e19047210 */ /* 0x000fe20007fde0ff */
[C---:B------:R-:W-:Y:S01]  /*5d60*/  IMAD R25, R52.reuse, 0x56, RZ ;  /* 0x0000005634197824 */ /* 0x040fe200078e02ff */
[----:B--2---:R-:W-:Y:S01]  /*5d70*/  SHF.R.U64 R6, R143, 0x13, RZ ;  /* 0x000000138f067819 */ /* 0x004fe200000012ff */
[----:B------:R2:W5:Y:S01]  /*5d80*/  @P1 LDG.E.U16 R24, desc[UR22][R8.64] ;  /* 0x0000001608181981 */ /* 0x000562000c1e1500 */
[----:B------:R-:W-:Y:S01]  /*5d90*/  LEA.HI.X.SX32 R5, R47, R31, 0x1, P6 ;  /* 0x0000001f2f057211 */ /* 0x000fe200030f0eff */
[----:B------:R-:W-:Y:S01]  /*5da0*/  IMAD R7, R52, 0x2b, RZ ;  /* 0x0000002b34077824 */ /* 0x000fe200078e02ff */
[----:B------:R-:W-:-:S02]  /*5db0*/  LOP3.LUT P1, RZ, R6, 0x1, RZ, 0xc0, !PT ;  /* 0x0000000106ff7812 */ /* 0x000fc4000782c0ff */
[-C--:B------:R-:W-:Y:S01]  /*5dc0*/  IADD3 R6, P6, PT, R25, R30.reuse, RZ ;  /* 0x0000001e19067210 */ /* 0x080fe20007fde0ff */
[C---:B-1----:R-:W-:Y:S01]  /*5dd0*/  IMAD R27, R52.reuse, 0x58, RZ ;  /* 0x00000058341b7824 */ /* 0x042fe200078e02ff */
[----:B------:R-:W-:Y:S02]  /*5de0*/  PRMT R48, RZ, 0x7610, R48 ;  /* 0x00007610ff307816 */ /* 0x000fe40000000030 */
[----:B------:R-:W-:Y:S02]  /*5df0*/  PRMT R25, RZ, 0x7610, R25 ;  /* 0x00007610ff197816 */ /* 0x000fe40000000019 */
[----:B------:R-:W-:Y:S02]  /*5e00*/  LEA.HI.X.SX32 R7, R7, R31, 0x1, P6 ;  /* 0x0000001f07077211 */ /* 0x000fe400030f0eff */
[C---:B------:R-:W-:Y:S01]  /*5e10*/  SHF.R.U64 R26, R143.reuse, 0x12, RZ ;  /* 0x000000128f1a7819 */ /* 0x040fe200000012ff */
[----:B------:R1:W5:Y:S01]  /*5e20*/  @P3 LDG.E.U16 R48, desc[UR22][R4.64] ;  /* 0x0000001604303981 */ /* 0x000362000c1e1500 */
[----:B--2---:R-:W-:Y:S01]  /*5e30*/  SHF.R.U64 R9, R143, 0x11, RZ ;  /* 0x000000118f097819 */ /* 0x004fe200000012ff */
[----:B------:R-:W-:Y:S01]  /*5e40*/  IMAD R47, R52, 0x5a, RZ ;  /* 0x0000005a342f7824 */ /* 0x000fe200078e02ff */
[----:B------:R-:W-:Y:S01]  /*5e50*/  IADD3 R8, P6, PT, R27, R30, RZ ;  /* 0x0000001e1b087210 */ /* 0x000fe20007fde0ff */
[----:B------:R2:W5:Y:S01]  /*5e60*/  @P4 LDG.E.U16 R25, desc[UR22][R6.64] ;  /* 0x0000001606194981 */ /* 0x000562000c1e1500 */
[----:B------:R-:W-:-:S02]  /*5e70*/  LOP3.LUT P3, RZ, R26, 0x1, RZ, 0xc0, !PT ;  /* 0x000000011aff7812 */ /* 0x000fc4000786c0ff */
[----:B------:R-:W-:Y:S02]  /*5e80*/  LOP3.LUT P4, RZ, R9, 0x1, RZ, 0xc0, !PT ;  /* 0x0000000109ff7812 */ /* 0x000fe4000788c0ff */
[----:B------:R-:W-:Y:S01]  /*5e90*/  PRMT R26, RZ, 0x7610, R26 ;  /* 0x00007610ff1a7816 */ /* 0x000fe2000000001a */
[C---:B-1----:R-:W-:Y:S01]  /*5ea0*/  IMAD R5, R52.reuse, 0x2d, RZ ;  /* 0x0000002d34057824 */ /* 0x042fe200078e02ff */
[----:B------:R-:W-:Y:S01]  /*5eb0*/  LEA.HI.X.SX32 R9, R43, R31, 0x1, P6 ;  /* 0x0000001f2b097211 */ /* 0x000fe200030f0eff */
[----:B------:R-:W-:Y:S01]  /*5ec0*/  IMAD R43, R52, 0x5c, RZ ;  /* 0x0000005c342b7824 */ /* 0x000fe200078e02ff */
[----:B------:R-:W-:Y:S02]  /*5ed0*/  IADD3 R4, P6, PT, R47, R30, RZ ;  /* 0x0000001e2f047210 */ /* 0x000fe40007fde0ff */
[----:B------:R-:W-:Y:S01]  /*5ee0*/  PRMT R47, RZ, 0x7610, R47 ;  /* 0x00007610ff2f7816 */ /* 0x000fe2000000002f */
[----:B------:R1:W5:Y:S01]  /*5ef0*/  @P1 LDG.E.U16 R26, desc[UR22][R8.64] ;  /* 0x00000016081a1981 */ /* 0x000362000c1e1500 */
[----:B------:R-:W-:-:S02]  /*5f00*/  SHF.R.U64 R27, R143, 0x10, RZ ;  /* 0x000000108f1b7819 */ /* 0x000fc400000012ff */
[-C--:B--2---:R-:W-:Y:S01]  /*5f10*/  IADD3 R6, P1, PT, R43, R30.reuse, RZ ;  /* 0x0000001e2b067210 */ /* 0x084fe20007f3e0ff */
[C---:B------:R-:W-:Y:S01]  /*5f20*/  IMAD R43, R52.reuse, 0x5e, RZ ;  /* 0x0000005e342b7824 */ /* 0x040fe200078e02ff */
[-C--:B------:R-:W-:Y:S02]  /*5f30*/  LEA.HI.X.SX32 R5, R5, R31.reuse, 0x1, P6 ;  /* 0x0000001f05057211 */ /* 0x080fe400030f0eff */
[----:B------:R-:W-:Y:S01]  /*5f40*/  LOP3.LUT P6, RZ, R27, 0x1, RZ, 0xc0, !PT ;  /* 0x000000011bff7812 */ /* 0x000fe200078cc0ff */
[C---:B------:R-:W-:Y:S01]  /*5f50*/  IMAD R75, R52.reuse, 0x62, RZ ;  /* 0x00000062344b7824 */ /* 0x040fe200078e02ff */
[----:B------:R-:W-:Y:S01]  /*5f60*/  SHF.R.U64 R27, R143, 0xf, RZ ;  /* 0x0000000f8f1b7819 */ /* 0x000fe200000012ff */
[----:B------:R2:W5:Y:S01]  /*5f70*/  @P3 LDG.E.U16 R47, desc[UR22][R4.64] ;  /* 0x00000016042f3981 */ /* 0x000562000c1e1500 */
[----:B-1----:R-:W-:Y:S01]  /*5f80*/  IMAD R9, R52, 0x2f, RZ ;  /* 0x0000002f34097824 */ /* 0x002fe200078e02ff */
[----:B------:R-:W-:Y:S02]  /*5f90*/  IADD3 R42, P3, PT, R43, R30, RZ ;  /* 0x0000001e2b2a7210 */ /* 0x000fe40007f7e0ff */
[----:B------:R-:W-:-:S02]  /*5fa0*/  LEA.HI.X.SX32 R7, R41, R31, 0x1, P1 ;  /* 0x0000001f29077211 */ /* 0x000fc400008f0eff */
[----:B------:R-:W-:Y:S01]  /*5fb0*/  PRMT R46, RZ, 0x7610, R46 ;  /* 0x00007610ff2e7816 */ /* 0x000fe2000000002e */
[C---:B------:R-:W-:Y:S01]  /*5fc0*/  IMAD R79, R52.reuse, 0x60, RZ ;  /* 0x00000060344f7824 */ /* 0x040fe200078e02ff */
[----:B------:R-:W-:Y:S01]  /*5fd0*/  LOP3.LUT P1, RZ, R27, 0x1, RZ, 0xc0, !PT ;  /* 0x000000011bff7812 */ /* 0x000fe2000782c0ff */
[C---:B------:R-:W-:Y:S01]  /*5fe0*/  IMAD R27, R52.reuse, 0x31, RZ ;  /* 0x00000031341b7824 */ /* 0x040fe200078e02ff */
[-C--:B------:R-:W-:Y:S01]  /*5ff0*/  LEA.HI.X.SX32 R43, R9, R31.reuse, 0x1, P3 ;  /* 0x0000001f092b7211 */ /* 0x080fe200018f0eff */
[C---:B------:R-:W-:Y:S01]  /*6000*/  IMAD R67, R52.reuse, 0x66, RZ ;  /* 0x0000006634437824 */ /* 0x040fe200078e02ff */
[-C--:B------:R-:W-:Y:S01]  /*6010*/  IADD3 R74, P3, PT, R75, R30.reuse, RZ ;  /* 0x0000001e4b4a7210 */ /* 0x080fe20007f7e0ff */
[----:B------:R1:W5:Y:S01]  /*6020*/  @P4 LDG.E.U16 R46, desc[UR22][R6.64] ;  /* 0x00000016062e4981 */ /* 0x000362000c1e1500 */
[C---:B------:R-:W-:Y:S01]  /*6030*/  IMAD R77, R52.reuse, 0x64, RZ ;  /* 0x00000064344d7824 */ /* 0x040fe200078e02ff */
[-C--:B------:R-:W-:Y:S01]  /*6040*/  IADD3 R78, P4, PT, R79, R30.reuse, RZ ;  /* 0x0000001e4f4e7210 */ /* 0x080fe20007f9e0ff */
[C---:B------:R-:W-:Y:S01]  /*6050*/  IMAD R41, R52.reuse, 0x33, RZ ;  /* 0x0000003334297824 */ /* 0x040fe200078e02ff */
[-C--:B------:R-:W-:Y:S01]  /*6060*/  LEA.HI.X.SX32 R75, R27, R31.reuse, 0x1, P3 ;  /* 0x0000001f1b4b7211 */ /* 0x080fe200018f0eff */
[C---:B------:R-:W-:Y:S01]  /*6070*/  IMAD R69, R52.reuse, 0x6a, RZ ;  /* 0x0000006a34457824 */ /* 0x040fe200078e02ff */
[-C--:B------:R-:W-:Y:S01]  /*6080*/  IADD3 R32, P3, PT, R67, R30.reuse, RZ ;  /* 0x0000001e43207210 */ /* 0x080fe20007f7e0ff */
[C---:B------:R-:W-:Y:S01]  /*6090*/  IMAD R73, R52.reuse, 0x68, RZ ;  /* 0x0000006834497824 */ /* 0x040fe200078e02ff */
[----:B------:R-:W-:Y:S01]  /*60a0*/  LEA.HI.X.SX32 R79, R33, R31, 0x1, P4 ;  /* 0x0000001f214f7211 */ /* 0x000fe200020f0eff */
[----:B--2---:R-:W-:Y:S01]  /*60b0*/  IMAD R5, R52, 0x35, RZ ;  /* 0x0000003534057824 */ /* 0x004fe200078e02ff */
[----:B------:R-:W-:-:S02]  /*60c0*/  IADD3 R76, P4, PT, R77, R30, RZ ;  /* 0x0000001e4d4c7210 */ /* 0x000fc40007f9e0ff */
[-C--:B------:R-:W-:Y:S02]  /*60d0*/  LEA.HI.X.SX32 R33, R41, R31.reuse, 0x1, P3 ;  /* 0x0000001f29217211 */ /* 0x080fe400018f0eff */
[-C--:B------:R-:W-:Y:S01]  /*60e0*/  IADD3 R40, P3, PT, R69, R30.reuse, RZ ;  /* 0x0000001e45287210 */ /* 0x080fe20007f7e0ff */
[C---:B------:R-:W-:Y:S01]  /*60f0*/  IMAD R71, R52.reuse, 0x6c, RZ ;  /* 0x0000006c34477824 */ /* 0x040fe200078e02ff */
[-C--:B------:R-:W-:Y:S01]  /*6100*/  LEA.HI.X.SX32 R77, R29, R31.reuse, 0x1, P4 ;  /* 0x0000001f1d4d7211 */ /* 0x080fe200020f0eff */
[C---:B-1----:R-:W-:Y:S01]  /*6110*/  IMAD R7, R52.reuse, 0x37, RZ ;  /* 0x0000003734077824 */ /* 0x042fe200078e02ff */
[-C--:B------:R-:W-:Y:S02]  /*6120*/  IADD3 R72, P4, PT, R73, R30.reuse, RZ ;  /* 0x0000001e49487210 */ /* 0x080fe40007f9e0ff */
[-C--:B------:R-:W-:Y:S02]  /*6130*/  LEA.HI.X.SX32 R41, R5, R31.reuse, 0x1, P3 ;  /* 0x0000001f05297211 */ /* 0x080fe400018f0eff */
[----:B------:R-:W-:Y:S01]  /*6140*/  IADD3 R34, P3, PT, R151, R30, RZ ;  /* 0x0000001e97227210 */ /* 0x000fe20007f7e0ff */
[----:B------:R-:W-:Y:S01]  /*6150*/  IMAD R65, R52, 0x39, RZ ;  /* 0x0000003934417824 */ /* 0x000fe200078e02ff */
[----:B------:R-:W-:-:S02]  /*6160*/  LEA.HI.X.SX32 R73, R35, R31, 0x1, P4 ;  /* 0x0000001f23497211 */ /* 0x000fc400020f0eff */
[-C--:B------:R-:W-:Y:S02]  /*6170*/  IADD3 R70, P4, PT, R71, R30.reuse, RZ ;  /* 0x0000001e47467210 */ /* 0x080fe40007f9e0ff */
[-C--:B------:R-:W-:Y:S02]  /*6180*/  LEA.HI.X.SX32 R35, R7, R31.reuse, 0x1, P3 ;  /* 0x0000001f07237211 */ /* 0x080fe400018f0eff */
[-C--:B------:R-:W-:Y:S02]  /*6190*/  IADD3 R68, P3, PT, R155, R30.reuse, RZ ;  /* 0x0000001e9b447210 */ /* 0x080fe40007f7e0ff */
[-C--:B------:R-:W-:Y:S01]  /*61a0*/  LEA.HI.X.SX32 R71, R45, R31.reuse, 0x1, P4 ;  /* 0x0000001f2d477211 */ /* 0x080fe200020f0eff */
[----:B------:R-:W-:Y:S01]  /*61b0*/  IMAD R29, R52, 0x7a, RZ ;  /* 0x0000007a341d7824 */ /* 0x000fe200078e02ff */
[----:B------:R-:W-:Y:S02]  /*61c0*/  IADD3 R58, P4, PT, R153, R30, RZ ;  /* 0x0000001e993a7210 */ /* 0x000fe40007f9e0ff */
[----:B------:R-:W-:-:S02]  /*61d0*/  LEA.HI.X.SX32 R69, R65, R31, 0x1, P3 ;  /* 0x0000001f41457211 */ /* 0x000fc400018f0eff */
[-C--:B------:R-:W-:Y:S01]  /*61e0*/  IADD3 R64, P3, PT, R159, R30.reuse, RZ ;  /* 0x0000001e9f407210 */ /* 0x080fe20007f7e0ff */
[C---:B------:R-:W-:Y:S01]  /*61f0*/  IMAD R9, R52.reuse, 0x3d, RZ ;  /* 0x0000003d34097824 */ /* 0x040fe200078e02ff */
[-C--:B------:R-:W-:Y:S01]  /*6200*/  LEA.HI.X.SX32 R59, R59, R31.reuse, 0x1, P4 ;  /* 0x0000001f3b3b7211 */ /* 0x080fe200020f0eff */
[C---:B------:R-:W-:Y:S01]  /*6210*/  IMAD R7, R52.reuse, 0x7e, RZ ;  /* 0x0000007e34077824 */ /* 0x040fe200078e02ff */
[-C--:B------:R-:W-:Y:S02]  /*6220*/  IADD3 R66, P4, PT, R157, R30.reuse, RZ ;  /* 0x0000001e9d427210 */ /* 0x080fe40007f9e0ff */
[-C--:B------:R-:W-:Y:S02]  /*6230*/  LEA.HI.X.SX32 R65, R149, R31.reuse, 0x1, P3 ;  /* 0x0000001f95417211 */ /* 0x080fe400018f0eff */
[----:B------:R-:W-:Y:S01]  /*6240*/  IADD3 R4, P3, PT, R29, R30, RZ ;  /* 0x0000001e1d047210 */ /* 0x000fe20007f7e0ff */
[----:B------:R-:W-:Y:S01]  /*6250*/  IMAD R27, R52, 0x3f, RZ ;  /* 0x0000003f341b7824 */ /* 0x000fe200078e02ff */
[----:B------:R-:W-:-:S02]  /*6260*/  LEA.HI.X.SX32 R67, R61, R31, 0x1, P4 ;  /* 0x0000001f3d437211 */ /* 0x000fc400020f0eff */
[-C--:B------:R-:W-:Y:S02]  /*6270*/  IADD3 R60, P4, PT, R161, R30.reuse, RZ ;  /* 0x0000001ea13c7210 */ /* 0x080fe40007f9e0ff */
[-C--:B------:R-:W-:Y:S02]  /*6280*/  LEA.HI.X.SX32 R5, R9, R31.reuse, 0x1, P3 ;  /* 0x0000001f09057211 */ /* 0x080fe400018f0eff */
[----:B------:R-:W-:Y:S02]  /*6290*/  IADD3 R8, P3, PT, R7, R30, RZ ;  /* 0x0000001e07087210 */ /* 0x000fe40007f7e0ff */
[----:B------:R-:W-:Y:S02]  /*62a0*/  SHF.R.U64 R28, R143, 0xd, RZ ;  /* 0x0000000d8f1c7819 */ /* 0x000fe400000012ff */
[----:B------:R-:W-:Y:S02]  /*62b0*/  LEA.HI.X.SX32 R61, R147, R31, 0x1, P4 ;  /* 0x0000001f933d7211 */ /* 0x000fe400020f0eff */
[----:B------:R-:W-:-:S02]  /*62c0*/  PRMT R204, RZ, 0x7610, R204 ;  /* 0x00007610ffcc7816 */ /* 0x000fc400000000cc */
[----:B------:R-:W-:Y:S02]  /*62d0*/  IADD3 R6, P4, PT, R163, R30, RZ ;  /* 0x0000001ea3067210 */ /* 0x000fe40007f9e0ff */
[-C--:B------:R-:W-:Y:S02]  /*62e0*/  LEA.HI.X.SX32 R9, R27, R31.reuse, 0x1, P3 ;  /* 0x0000001f1b097211 */ /* 0x080fe400018f0eff */
[C---:B------:R-:W-:Y:S01]  /*62f0*/  SHF.R.U64 R44, R143.reuse, 0xe, RZ ;  /* 0x0000000e8f2c7819 */ /* 0x040fe200000012ff */
[----:B------:R1:W5:Y:S01]  /*6300*/  @!P0 LDG.E.U16 R204, desc[UR22][R30.64] ;  /* 0x000000161ecc8981 */ /* 0x000362000c1e1500 */
[----:B------:R-:W-:Y:S02]  /*6310*/  LOP3.LUT P3, RZ, R28, 0x1, RZ, 0xc0, !PT ;  /* 0x000000011cff7812 */ /* 0x000fe4000786c0ff */
[----:B------:R-:W-:Y:S02]  /*6320*/  SHF.R.U64 R28, R143, 0xc, RZ ;  /* 0x0000000c8f1c7819 */ /* 0x000fe400000012ff */
[----:B------:R-:W-:-:S02]  /*6330*/  LEA.HI.X.SX32 R7, R145, R31, 0x1, P4 ;  /* 0x0000001f91077211 */ /* 0x000fc400020f0eff */
[----:B------:R-:W-:Y:S02]  /*6340*/  PRMT R27, RZ, 0x7610, R27 ;  /* 0x00007610ff1b7816 */ /* 0x000fe4000000001b */
[----:B------:R-:W-:Y:S02]  /*6350*/  LOP3.LUT P4, RZ, R44, 0x1, RZ, 0xc0, !PT ;  /* 0x000000012cff7812 */ /* 0x000fe4000788c0ff */
[----:B------:R-:W-:Y:S02]  /*6360*/  LOP3.LUT P0, RZ, R28, 0x1, RZ, 0xc0, !PT ;  /* 0x000000011cff7812 */ /* 0x000fe4000780c0ff */
[C---:B------:R-:W-:Y:S01]  /*6370*/  SHF.R.U64 R28, R143.reuse, 0xb, RZ ;  /* 0x0000000b8f1c7819 */ /* 0x040fe200000012ff */
[----:B------:R2:W5:Y:S01]  /*6380*/  @P6 LDG.E.U16 R27, desc[UR22][R42.64] ;  /* 0x000000162a1b6981 */ /* 0x000562000c1e1500 */
[----:B------:R-:W-:Y:S02]  /*6390*/  PRMT R45, RZ, 0x7610, R45 ;  /* 0x00007610ff2d7816 */ /* 0x000fe4000000002d */
[----:B------:R-:W-:-:S02]  /*63a0*/  SHF.R.U64 R29, R143, 0xa, RZ ;  /* 0x0000000a8f1d7819 */ /* 0x000fc400000012ff */
[----:B------:R-:W-:Y:S02]  /*63b0*/  LOP3.LUT P6, RZ, R28, 0x1, RZ, 0xc0, !PT ;  /* 0x000000011cff7812 */ /* 0x000fe400078cc0ff */
[----:B------:R-:W-:Y:S01]  /*63c0*/  PRMT R28, RZ, 0x7610, R28 ;  /* 0x00007610ff1c7816 */ /* 0x000fe2000000001c */
[----:B------:R-:W5:Y:S01]  /*63d0*/  @P1 LDG.E.U16 R45, desc[UR22][R78.64] ;  /* 0x000000164e2d1981 */ /* 0x000f62000c1e1500 */
[----:B------:R-:W-:Y:S02]  /*63e0*/  LOP3.LUT P1, RZ, R29, 0x1, RZ, 0xc0, !PT ;  /* 0x000000011dff7812 */ /* 0x000fe4000782c0ff */
[C---:B------:R-:W-:Y:S02]  /*63f0*/  SHF.R.U64 R29, R143.reuse, 0x9, RZ ;  /* 0x000000098f1d7819 */ /* 0x040fe400000012ff */
[----:B------:R-:W-:Y:S01]  /*6400*/  PRMT R44, RZ, 0x7610, R44 ;  /* 0x00007610ff2c7816 */ /* 0x000fe2000000002c */
[----:B------:R-:W5:Y:S01]  /*6410*/  @P4 LDG.E.U16 R28, desc[UR22][R74.64] ;  /* 0x000000164a1c4981 */ /* 0x000f62000c1e1500 */
[----:B-1----:R-:W-:-:S02]  /*6420*/  SHF.R.U64 R30, R143, 0x8, RZ ;  /* 0x000000088f1e7819 */ /* 0x002fc400000012ff */
[----:B------:R-:W-:Y:S02]  /*6430*/  LOP3.LUT P4, RZ, R29, 0x1, RZ, 0xc0, !PT ;  /* 0x000000011dff7812 */ /* 0x000fe4000788c0ff */
[----:B------:R-:W-:Y:S01]  /*6440*/  PRMT R29, RZ, 0x7610, R29 ;  /* 0x00007610ff1d7816 */ /* 0x000fe2000000001d */
[----:B------:R-:W5:Y:S01]  /*6450*/  @P3 LDG.E.U16 R44, desc[UR22][R76.64] ;  /* 0x000000164c2c3981 */ /* 0x000f62000c1e1500 */
[----:B------:R-:W-:Y:S02]  /*6460*/  LOP3.LUT P3, RZ, R30, 0x1, RZ, 0xc0, !PT ;  /* 0x000000011eff7812 */ /* 0x000fe4000786c0ff */
[C---:B------:R-:W-:Y:S02]  /*6470*/  SHF.R.U64 R30, R143.reuse, 0x7, RZ ;  /* 0x000000078f1e7819 */ /* 0x040fe400000012ff */
[----:B--2---:R-:W-:Y:S01]  /*6480*/  PRMT R43, RZ, 0x7610, R43 ;  /* 0x00007610ff2b7816 */ /* 0x004fe2000000002b */
[----:B------:R1:W5:Y:S01]  /*6490*/  @P0 LDG.E.U16 R29, desc[UR22][R32.64] ;  /* 0x00000016201d0981 */ /* 0x000362000c1e1500 */
[----:B------:R-:W-:-:S02]  /*64a0*/  SHF.R.U64 R31, R143, 0x6, RZ ;  /* 0x000000068f1f7819 */ /* 0x000fc400000012ff */
[----:B------:R-:W-:Y:S02]  /*64b0*/  LOP3.LUT P0, RZ, R30, 0x1, RZ, 0xc0, !PT ;  /* 0x000000011eff7812 */ /* 0x000fe4000780c0ff */
[----:B------:R-:W-:Y:S01]  /*64c0*/  PRMT R30, RZ, 0x7610, R30 ;  /* 0x00007610ff1e7816 */ /* 0x000fe2000000001e */
[----:B------:R2:W5:Y:S01]  /*64d0*/  @P6 LDG.E.U16 R43, desc[UR22][R72.64] ;  /* 0x00000016482b6981 */ /* 0x000562000c1e1500 */
[----:B------:R-:W-:Y:S02]  /*64e0*/  LOP3.LUT P6, RZ, R31, 0x1, RZ, 0xc0, !PT ;  /* 0x000000011fff7812 */ /* 0x000fe400078cc0ff */
[----:B------:R-:W-:Y:S02]  /*64f0*/  SHF.R.U64 R31, R143, 0x5, RZ ;  /* 0x000000058f1f7819 */ /* 0x000fe400000012ff */
[----:B------:R-:W-:Y:S01]  /*6500*/  PRMT R42, RZ, 0x7610, R42 ;  /* 0x00007610ff2a7816 */ /* 0x000fe2000000002a */
[----:B------:R-:W5:Y:S01]  /*6510*/  @P1 LDG.E.U16 R30, desc[UR22][R40.64] ;  /* 0x00000016281e1981 */ /* 0x000f62000c1e1500 */
[----:B-1----:R-:W-:-:S02]  /*6520*/  PRMT R32, RZ, 0x7610, R32 ;  /* 0x00007610ff207816 */ /* 0x002fc40000000020 */
[----:B------:R-:W-:Y:S02]  /*6530*/  LOP3.LUT P1, RZ, R31, 0x1, RZ, 0xc0, !PT ;  /* 0x000000011fff7812 */ /* 0x000fe4000782c0ff */
[C---:B------:R-:W-:Y:S01]  /*6540*/  SHF.R.U64 R74, R143.reuse, 0x4, RZ ;  /* 0x000000048f4a7819 */ /* 0x040fe200000012ff */
[----:B------:R1:W5:Y:S01]  /*6550*/  @P4 LDG.E.U16 R42, desc[UR22][R70.64] ;  /* 0x00000016462a4981 */ /* 0x000362000c1e1500 */
[----:B------:R-:W-:Y:S02]  /*6560*/  PRMT R31, RZ, 0x7610, R31 ;  /* 0x00007610ff1f7816 */ /* 0x000fe4000000001f */
[C---:B------:R-:W-:Y:S01]  /*6570*/  SHF.R.U64 R33, R143.reuse, 0x2, RZ ;  /* 0x000000028f217819 */ /* 0x040fe200000012ff */
[----:B------:R3:W5:Y:S01]  /*6580*/  @P0 LDG.E.U16 R32, desc[UR22][R58.64] ;  /* 0x000000163a200981 */ /* 0x000762000c1e1500 */
[----:B------:R-:W-:Y:S02]  /*6590*/  LOP3.LUT P4, RZ, R74, 0x1, RZ, 0xc0, !PT ;  /* 0x000000014aff7812 */ /* 0x000fe4000788c0ff */
[----:B--2---:R-:W-:Y:S01]  /*65a0*/  SHF.R.U64 R72, R143, 0x3, RZ ;  /* 0x000000038f487819 */ /* 0x004fe200000012ff */
[----:B------:R2:W5:Y:S01]  /*65b0*/  @P3 LDG.E.U16 R31, desc[UR22][R34.64] ;  /* 0x00000016221f3981 */ /* 0x000562000c1e1500 */
[----:B------:R-:W-:-:S02]  /*65c0*/  LOP3.LUT R218, R39, 0x3f, RZ, 0xc0, !PT ;  /* 0x0000003f27da7812 */ /* 0x000fc400078ec0ff */
[----:B------:R-:W-:Y:S02]  /*65d0*/  LOP3.LUT P0, RZ, R33, 0x1, RZ, 0xc0, !PT ;  /* 0x0000000121ff7812 */ /* 0x000fe4000780c0ff */
[----:B------:R-:W-:Y:S01]  /*65e0*/  PRMT R33, RZ, 0x7610, R33 ;  /* 0x00007610ff217816 */ /* 0x000fe20000000021 */
[----:B-1----:R-:W-:Y:S01]  /*65f0*/  IMAD R70, R218, R53, RZ ;  /* 0x00000035da467224 */ /* 0x002fe200078e02ff */
[----:B------:R-:W-:Y:S02]  /*6600*/  LOP3.LUT P3, RZ, R72, 0x1, RZ, 0xc0, !PT ;  /* 0x0000000148ff7812 */ /* 0x000fe4000786c0ff */
[----:B------:R-:W-:Y:S01]  /*6610*/  PRMT R40, RZ, 0x7610, R40 ;  /* 0x00007610ff287816 */ /* 0x000fe20000000028 */
[----:B0-----:R-:W-:Y:S01]  /*6620*/  IMAD R115, R115, UR4, RZ ;  /* 0x0000000473737c24 */ /* 0x001fe2000f8e02ff */
[----:B------:R-:W5:Y:S01]  /*6630*/  @P1 LDG.E.U16 R33, desc[UR22][R66.64] ;  /* 0x0000001642211981 */ /* 0x000f62000c1e1500 */
[C---:B---3--:R-:W-:Y:S02]  /*6640*/  LEA R59, P1, R70.reuse, UR14, 0x1 ;  /* 0x0000000e463b7c11 */ /* 0x048fe4000f8208ff */
[----:B--2---:R-:W-:Y:S01]  /*6650*/  PRMT R34, RZ, 0x7610, R34 ;  /* 0x00007610ff227816 */ /* 0x004fe20000000022 */
[----:B------:R-:W5:Y:S01]  /*6660*/  @P4 LDG.E.U16 R40, desc[UR22][R64.64] ;  /* 0x0000001640284981 */ /* 0x000f62000c1e1500 */
[----:B------:R-:W-:Y:S01]  /*6670*/  IMAD R187, R133, UR4, RZ ;  /* 0x0000000485bb7c24 */ /* 0x000fe2000f8e02ff */
[----:B------:R-:W-:Y:S01]  /*6680*/  LEA.HI.X.SX32 R58, R70, UR15, 0x1, P1 ;  /* 0x0000000f463a7c11 */ /* 0x000fe200088f0eff */
[----:B------:R-:W-:Y:S01]  /*6690*/  IMAD R181, R117, UR4, RZ ;  /* 0x0000000475b57c24 */ /* 0x000fe2000f8e02ff */
[-C--:B------:R-:W-:Y:S01]  /*66a0*/  LEA R184, P4, R115, R59.reuse, 0x1 ;  /* 0x0000003b73b87211 */ /* 0x080fe200078808ff */
[----:B------:R-:W-:Y:S01]  /*66b0*/  IMAD R139, R139, UR4, RZ ;  /* 0x000000048b8b7c24 */ /* 0x000fe2000f8e02ff */
[----:B------:R-:W5:Y:S01]  /*66c0*/  @P3 LDG.E.U16 R34, desc[UR22][R60.64] ;  /* 0x000000163c223981 */ /* 0x000f62000c1e1500 */
[----:B------:R-:W-:Y:S01]  /*66d0*/  IMAD R116, R116, UR4, RZ ;  /* 0x0000000474747c24 */ /* 0x000fe2000f8e02ff */
[-C--:B------:R-:W-:Y:S01]  /*66e0*/  LEA R186, P1, R187, R59.reuse, 0x1 ;  /* 0x0000003bbbba7211 */ /* 0x080fe200078208ff */
[----:B------:R-:W-:Y:S01]  /*66f0*/  IMAD R118, R118, UR4, RZ ;  /* 0x0000000476767c24 */ /* 0x000fe2000f8e02ff */
[----:B------:R-:W-:Y:S01]  /*6700*/  LEA R180, P3, R181, R59, 0x1 ;  /* 0x0000003bb5b47211 */ /* 0x000fe200078608ff */
[----:B------:R-:W-:Y:S01]  /*6710*/  IMAD R130, R130, UR4, RZ ;  /* 0x0000000482827c24 */ /* 0x000fe2000f8e02ff */
[----:B------:R-:W-:-:S02]  /*6720*/  LEA.HI.X.SX32 R185, R115, R58, 0x1, P4 ;  /* 0x0000003a73b97211 */ /* 0x000fc400020f0eff */
[-C--:B------:R-:W-:Y:S01]  /*6730*/  LEA R178, P4, R139, R59.reuse, 0x1 ;  /* 0x0000003b8bb27211 */ /* 0x080fe200078808ff */
[----:B------:R-:W-:Y:S01]  /*6740*/  IMAD R125, R125, UR4, RZ ;  /* 0x000000047d7d7c24 */ /* 0x000fe2000f8e02ff */
[-C--:B------:R-:W-:Y:S01]  /*6750*/  LEA.HI.X.SX32 R187, R187, R58.reuse, 0x1, P1 ;  /* 0x0000003abbbb7211 */ /* 0x080fe200008f0eff */
[----:B------:R-:W-:Y:S01]  /*6760*/  IMAD R119, R119, UR4, RZ ;  /* 0x0000000477777c24 */ /* 0x000fe2000f8e02ff */
[-C--:B------:R-:W-:Y:S01]  /*6770*/  LEA.HI.X.SX32 R181, R181, R58.reuse, 0x1, P3 ;  /* 0x0000003ab5b57211 */ /* 0x080fe200018f0eff */
[----:B------:R-:W-:Y:S01]  /*6780*/  IMAD R120, R120, UR4, RZ ;  /* 0x0000000478787c24 */ /* 0x000fe2000f8e02ff */
[-C--:B------:R-:W-:Y:S02]  /*6790*/  LEA R182, P1, R116, R59.reuse, 0x1 ;  /* 0x0000003b74b67211 */ /* 0x080fe400078208ff */
[----:B------:R-:W-:Y:S02]  /*67a0*/  LEA R174, P3, R118, R59, 0x1 ;  /* 0x0000003b76ae7211 */ /* 0x000fe400078608ff */
        /* <DEDUP_REMOVED lines=37> */
[-C--:B------:R-:W-:Y:S02]  /*6a00*/  LEA R148, P4, R149, R59.reuse, 0x1 ;  /* 0x0000003b95947211 */ /* 0x080fe400078808ff */
[----:B------:R-:W-:Y:S01]  /*6a10*/  PRMT R41, RZ, 0x7610, R41 ;  /* 0x00007610ff297816 */ /* 0x000fe20000000029 */
[----:B------:R-:W-:Y:S01]  /*6a20*/  IMAD R147, R142, UR4, RZ ;  /* 0x000000048e937c24 */ /* 0x000fe2000f8e02ff */
[-C--:B------:R-:W-:Y:S01]  /*6a30*/  LEA.HI.X.SX32 R158, R132, R58.reuse, 0x1, P1 ;  /* 0x0000003a849e7211 */ /* 0x080fe200008f0eff */
[----:B------:R-:W-:Y:S01]  /*6a40*/  IMAD R135, R135, UR4, RZ ;  /* 0x0000000487877c24 */ /* 0x000fe2000f8e02ff */
[----:B------:R-:W-:Y:S01]  /*6a50*/  LEA.HI.X.SX32 R151, R128, R58, 0x1, P3 ;  /* 0x0000003a80977211 */ /* 0x000fe200018f0eff */
[----:B------:R-:W-:Y:S01]  /*6a60*/  IMAD R77, R138, UR4, RZ ;  /* 0x000000048a4d7c24 */ /* 0x000fe2000f8e02ff */
[----:B------:R-:W-:Y:S01]  /*6a70*/  SHF.R.U64 R143, R143, 0x1, RZ ;  /* 0x000000018f8f7819 */ /* 0x000fe200000012ff */
[----:B------:R0:W5:Y:S01]  /*6a80*/  @P6 LDG.E.U16 R41, desc[UR22][R68.64] ;  /* 0x0000001644296981 */ /* 0x000162000c1e1500 */
[----:B------:R-:W-:-:S02]  /*6a90*/  LEA R152, P1, R126, R59, 0x1 ;  /* 0x0000003b7e987211 */ /* 0x000fc400078208ff */
[-C--:B------:R-:W-:Y:S02]  /*6aa0*/  LEA R144, P3, R141, R59.reuse, 0x1 ;  /* 0x0000003b8d907211 */ /* 0x080fe400078608ff */
[-C--:B------:R-:W-:Y:S02]  /*6ab0*/  LEA.HI.X.SX32 R149, R149, R58.reuse, 0x1, P4 ;  /* 0x0000003a95957211 */ /* 0x080fe400020f0eff */
[-C--:B------:R-:W-:Y:S01]  /*6ac0*/  LEA R142, P4, R131, R59.reuse, 0x1 ;  /* 0x0000003b838e7211 */ /* 0x080fe200078808ff */
[----:B------:R-:W-:Y:S01]  /*6ad0*/  IMAD R134, R134, UR4, RZ ;  /* 0x0000000486867c24 */ /* 0x000fe2000f8e02ff */
[----:B------:R-:W-:Y:S01]  /*6ae0*/  LOP3.LUT P6, RZ, R143, 0x1, RZ, 0xc0, !PT ;  /* 0x000000018fff7812 */ /* 0x000fe200078cc0ff */
[----:B------:R-:W-:Y:S01]  /*6af0*/  IMAD R78, R136, UR4, RZ ;  /* 0x00000004884e7c24 */ /* 0x000fe2000f8e02ff */
[-C--:B------:R-:W-:Y:S01]  /*6b00*/  LEA.HI.X.SX32 R153, R126, R58.reuse, 0x1, P1 ;  /* 0x0000003a7e997211 */ /* 0x080fe200008f0eff */
[----:B------:R-:W-:Y:S01]  /*6b10*/  IMAD R133, R137, UR4, RZ ;  /* 0x0000000489857c24 */ /* 0x000fe2000f8e02ff */
[----:B------:R-:W-:Y:S01]  /*6b20*/  LEA.HI.X.SX32 R145, R141, R58, 0x1, P3 ;  /* 0x0000003a8d917211 */ /* 0x000fe200018f0eff */
[----:B------:R-:W-:Y:S01]  /*6b30*/  IMAD R114, R114, UR4, RZ ;  /* 0x0000000472727c24 */ /* 0x000fe2000f8e02ff */
[----:B------:R-:W-:-:S02]  /*6b40*/  LEA R146, P1, R147, R59, 0x1 ;  /* 0x0000003b93927211 */ /* 0x000fc400078208ff */
[-C--:B------:R-:W-:Y:S02]  /*6b50*/  LEA R138, P3, R135, R59.reuse, 0x1 ;  /* 0x0000003b878a7211 */ /* 0x080fe400078608ff */
[-C--:B------:R-:W-:Y:S02]  /*6b60*/  LEA.HI.X.SX32 R143, R131, R58.reuse, 0x1, P4 ;  /* 0x0000003a838f7211 */ /* 0x080fe400020f0eff */
[-C--:B------:R-:W-:Y:S01]  /*6b70*/  LEA R136, P4, R77, R59.reuse, 0x1 ;  /* 0x0000003b4d887211 */ /* 0x080fe200078808ff */
[----:B------:R-:W-:Y:S01]  /*6b80*/  IMAD R112, R112, UR4, RZ ;  /* 0x0000000470707c24 */ /* 0x000fe2000f8e02ff */
[-C--:B------:R-:W-:Y:S02]  /*6b90*/  LEA.HI.X.SX32 R147, R147, R58.reuse, 0x1, P1 ;  /* 0x0000003a93937211 */ /* 0x080fe400008f0eff */
[----:B------:R-:W-:Y:S01]  /*6ba0*/  LEA.HI.X.SX32 R139, R135, R58, 0x1, P3 ;  /* 0x0000003a878b7211 */ /* 0x000fe200018f0eff */
[----:B------:R-:W-:Y:S01]  /*6bb0*/  IMAD R111, R111, UR4, RZ ;  /* 0x000000046f6f7c24 */ /* 0x000fe2000f8e02ff */
[----:B------:R-:W-:-:S02]  /*6bc0*/  LEA R140, P1, R134, R59, 0x1 ;  /* 0x0000003b868c7211 */ /* 0x000fc400078208ff */
[-C--:B------:R-:W-:Y:S02]  /*6bd0*/  LEA R132, P3, R133, R59.reuse, 0x1 ;  /* 0x0000003b85847211 */ /* 0x080fe400078608ff */
[-C--:B------:R-:W-:Y:S02]  /*6be0*/  LEA.HI.X.SX32 R137, R77, R58.reuse, 0x1, P4 ;  /* 0x0000003a4d897211 */ /* 0x080fe400020f0eff */
[-C--:B------:R-:W-:Y:S01]  /*6bf0*/  LEA R130, P4, R114, R59.reuse, 0x1 ;  /* 0x0000003b72827211 */ /* 0x080fe200078808ff */
        /* <DEDUP_REMOVED lines=32> */
[-C--:B------:R-:W-:Y:S01]  /*6e00*/  LEA R116, P1, R117, R59.reuse, 0x1 ;  /* 0x0000003b75747211 */ /* 0x080fe200078208ff */
[----:B------:R-:W-:Y:S01]  /*6e10*/  IMAD R101, R99, UR4, RZ ;  /* 0x0000000463657c24 */ /* 0x000fe2000f8e02ff */
[----:B------:R-:W-:-:S02]  /*6e20*/  LEA R108, P3, R109, R59, 0x1 ;  /* 0x0000003b6d6c7211 */ /* 0x000fc400078608ff */
[-C--:B------:R-:W-:Y:S02]  /*6e30*/  LEA.HI.X.SX32 R113, R113, R58.reuse, 0x1, P4 ;  /* 0x0000003a71717211 */ /* 0x080fe400020f0eff */
[-C--:B------:R-:W-:Y:S01]  /*6e40*/  LEA R106, P4, R107, R59.reuse, 0x1 ;  /* 0x0000003b6b6a7211 */ /* 0x080fe200078808ff */
[----:B------:R-:W-:Y:S01]  /*6e50*/  IMAD R97, R97, UR4, RZ ;  /* 0x0000000461617c24 */ /* 0x000fe2000f8e02ff */
[-C--:B------:R-:W-:Y:S02]  /*6e60*/  LEA.HI.X.SX32 R117, R117, R58.reuse, 0x1, P1 ;  /* 0x0000003a75757211 */ /* 0x080fe400008f0eff */
[----:B------:R-:W-:Y:S01]  /*6e70*/  LEA.HI.X.SX32 R109, R109, R58, 0x1, P3 ;  /* 0x0000003a6d6d7211 */ /* 0x000fe200018f0eff */
[----:B------:R-:W-:Y:S01]  /*6e80*/  IMAD R75, R96, UR4, RZ ;  /* 0x00000004604b7c24 */ /* 0x000fe2000f8e02ff */
[-C--:B------:R-:W-:Y:S02]  /*6e90*/  LEA R110, P1, R104, R59.reuse, 0x1 ;  /* 0x0000003b686e7211 */ /* 0x080fe400078208ff */
[----:B------:R-:W-:-:S02]  /*6ea0*/  LEA R102, P3, R103, R59, 0x1 ;  /* 0x0000003b67667211 */ /* 0x000fc400078608ff */
[-C--:B------:R-:W-:Y:S02]  /*6eb0*/  LEA.HI.X.SX32 R107, R107, R58.reuse, 0x1, P4 ;  /* 0x0000003a6b6b7211 */ /* 0x080fe400020f0eff */
[-C--:B------:R-:W-:Y:S01]  /*6ec0*/  LEA R100, P4, R101, R59.reuse, 0x1 ;  /* 0x0000003b65647211 */ /* 0x080fe200078808ff */
[----:B------:R-:W-:Y:S01]  /*6ed0*/  IMAD R99, R98, UR4, RZ ;  /* 0x0000000462637c24 */ /* 0x000fe2000f8e02ff */
[-C--:B------:R-:W-:Y:S01]  /*6ee0*/  LEA.HI.X.SX32 R111, R104, R58.reuse, 0x1, P1 ;  /* 0x0000003a686f7211 */ /* 0x080fe200008f0eff */
[----:B------:R-:W-:Y:S01]  /*6ef0*/  IMAD R71, R94, UR4, RZ ;  /* 0x000000045e477c24 */ /* 0x000fe2000f8e02ff */
[----:B------:R-:W-:Y:S01]  /*6f00*/  LEA.HI.X.SX32 R103, R103, R58, 0x1, P3 ;  /* 0x0000003a67677211 */ /* 0x000fe200018f0eff */
[----:B0-----:R-:W-:Y:S01]  /*6f10*/  IMAD R68, R93, UR4, RZ ;  /* 0x000000045d447c24 */ /* 0x001fe2000f8e02ff */
        /* <DEDUP_REMOVED lines=15> */
[-C--:B------:R-:W-:Y:S01]  /*7010*/  LEA.HI.X.SX32 R99, R99, R58.reuse, 0x1, P1 ;  /* 0x0000003a63637211 */ /* 0x080fe200008f0eff */
[----:B------:R-:W-:Y:S01]  /*7020*/  IMAD R61, R89, UR4, RZ ;  /* 0x00000004593d7c24 */ /* 0x000fe2000f8e02ff */
[-C--:B------:R-:W-:Y:S01]  /*7030*/  LEA.HI.X.SX32 R91, R71, R58.reuse, 0x1, P3 ;  /* 0x0000003a475b7211 */ /* 0x080fe200018f0eff */
        /* <DEDUP_REMOVED lines=17> */
[-C--:B------:R-:W-:Y:S02]  /*7150*/  LEA.HI.X.SX32 R87, R67, R58.reuse, 0x1, P1 ;  /* 0x0000003a43577211 */ /* 0x080fe400008f0eff */
        /* <DEDUP_REMOVED lines=8> */
[-C--:B------:R-:W-:Y:S02]  /*71e0*/  LEA.HI.X.SX32 R72, R72, R58.reuse, 0x1, P3 ;  /* 0x0000003a48487211 */ /* 0x080fe400018f0eff */
[-C--:B------:R-:W-:Y:S02]  /*71f0*/  LEA R75, P1, R74, R59.reuse, 0x1 ;  /* 0x0000003b4a4b7211 */ /* 0x080fe400078208ff */
[----:B------:R-:W-:Y:S02]  /*7200*/  LEA R68, P3, R69, R59, 0x1 ;  /* 0x0000003b45447211 */ /* 0x000fe400078608ff */
[----:B------:R-:W-:-:S02]  /*7210*/  LEA.HI.X.SX32 R70, R70, R58, 0x1, P4 ;  /* 0x0000003a46467211 */ /* 0x000fc400020f0eff */
[-C--:B------:R-:W-:Y:S02]  /*7220*/  LEA R67, P4, R66, R59.reuse, 0x1 ;  /* 0x0000003b42437211 */ /* 0x080fe400078808ff */
[-C--:B------:R-:W-:Y:S02]  /*7230*/  LEA.HI.X.SX32 R74, R74, R58.reuse, 0x1, P1 ;  /* 0x0000003a4a4a7211 */ /* 0x080fe400008f0eff */
[-C--:B------:R-:W-:Y:S02]  /*7240*/  LEA.HI.X.SX32 R69, R69, R58.reuse, 0x1, P3 ;  /* 0x0000003a45457211 */ /* 0x080fe400018f0eff */
[-C--:B------:R-:W-:Y:S02]  /*7250*/  LEA R61, P1, R60, R59.reuse, 0x1 ;  /* 0x0000003b3c3d7211 */ /* 0x080fe400078208ff */
[----:B------:R-:W-:Y:S02]  /*7260*/  LEA R64, P3, R37, R59, 0x1 ;  /* 0x0000003b25407211 */ /* 0x000fe400078608ff */
[----:B------:R-:W-:-:S02]  /*7270*/  LEA.HI.X.SX32 R66, R66, R58, 0x1, P4 ;  /* 0x0000003a42427211 */ /* 0x000fc400020f0eff */
[----:B------:R-:W-:Y:S02]  /*7280*/  LEA R59, P4, R208, R59, 0x1 ;  /* 0x0000003bd03b7211 */ /* 0x000fe400078808ff */
[-C--:B------:R-:W-:Y:S02]  /*7290*/  LEA.HI.X.SX32 R60, R60, R58.reuse, 0x1, P1 ;  /* 0x0000003a3c3c7211 */ /* 0x080fe400008f0eff */
[-C--:B------:R-:W-:Y:S02]  /*72a0*/  LEA.HI.X.SX32 R65, R37, R58.reuse, 0x1, P3 ;  /* 0x0000003a25417211 */ /* 0x080fe400018f0eff */
[----:B------:R-:W-:Y:S02]  /*72b0*/  LEA.HI.X.SX32 R58, R208, R58, 0x1, P4 ;  /* 0x0000003ad03a7211 */ /* 0x000fe400020f0eff */
[----:B------:R-:W-:Y:S02]  /*72c0*/  PRMT R35, RZ, 0x7610, R35 ;  /* 0x00007610ff237816 */ /* 0x000fe40000000023 */
[----:B------:R-:W-:-:S02]  /*72d0*/  PRMT R37, RZ, 0x7610, R37 ;  /* 0x00007610ff257816 */ /* 0x000fc40000000025 */
[----:B------:R-:W-:Y:S02]  /*72e0*/  PRMT R208, RZ, 0x7610, R208 ;  /* 0x00007610ffd07816 */ /* 0x000fe400000000d0 */
[----:B------:R0:W5:Y:S04]  /*72f0*/  @P0 LDG.E.U16 R35, desc[UR22][R4.64] ;  /* 0x0000001604230981 */ /* 0x000168000c1e1500 */
[----:B------:R0:W5:Y:S04]  /*7300*/  @P6 LDG.E.U16 R37, desc[UR22][R6.64] ;  /* 0x0000001606256981 */ /* 0x000168000c1e1500 */
[----:B------:R0:W5:Y:S04]  /*7310*/  @!P5 LDG.E.U16 R208, desc[UR22][R8.64] ;  /* 0x0000001608d0d981 */ /* 0x000168000c1e1500 */
[----:B------:R0:W-:Y:S04]  /*7320*/  STL [R1+0x3c], R215 ;  /* 0x00003cd701007387 */ /* 0x0001e80000100800 */
[----:B------:R0:W-:Y:S04]  /*7330*/  STL [R1+0xc], R223 ;  /* 0x00000cdf01007387 */ /* 0x0001e80000100800 */
[----:B------:R0:W-:Y:S04]  /*7340*/  STL [R1+0x38], R216 ;  /* 0x000038d801007387 */ /* 0x0001e80000100800 */
[----:B------:R0:W-:Y:S01]  /*7350*/  STL [R1+0x8], R220 ;  /* 0x000008dc01007387 */ /* 0x0001e20000100800 */
[----:B------:R-:W-:-:S03]  /*7360*/  VIADD R209, R10, 0x3f ;  /* 0x0000003f0ad17836 */ /* 0x000fc60000000000 */
[----:B------:R0:W-:Y:S04]  /*7370*/  STL [R1+0x10], R214 ;  /* 0x000010d601007387 */ /* 0x0001e80000100800 */
[----:B------:R0:W-:Y:S04]  /*7380*/  STL [R1+0x40], R212 ;  /* 0x000040d401007387 */ /* 0x0001e80000100800 */
[----:B------:R0:W-:Y:S04]  /*7390*/  STL [R1+0x4], R217 ;  /* 0x000004d901007387 */ /* 0x0001e80000100800 */
[----:B------:R0:W-:Y:S04]  /*73a0*/  STL [R1+0x34], R213 ;  /* 0x000034d501007387 */ /* 0x0001e80000100800 */
[----:B------:R0:W-:Y:S04]  /*73b0*/  STL [R1+0x2c], R210 ;  /* 0x00002cd201007387 */ /* 0x0001e80000100800 */
[----:B------:R0:W-:Y:S04]  /*73c0*/  STL [R1+0x28], R222 ;  /* 0x000028de01007387 */ /* 0x0001e80000100800 */
[----:B------:R0:W-:Y:S04]  /*73d0*/  STL [R1+0x24], R219 ;  /* 0x000024db01007387 */ /* 0x0001e80000100800 */
[----:B------:R0:W-:Y:S04]  /*73e0*/  STL [R1+0x30], R211 ;  /* 0x000030d301007387 */ /* 0x0001e80000100800 */
[----:B------:R0:W-:Y:S01]  /*73f0*/  STL [R1+0x74], R209 ;  /* 0x000074d101007387 */ /* 0x0001e20000100800 */
[----:B------:R-:W-:Y:S01]  /*7400*/  ISETP.GT.AND P1, PT, R209, 0x3f, PT ;  /* 0x0000003fd100780c */ /* 0x000fe20003f24270 */
[----:B------:R-:W-:-:S04]  /*7410*/  @!UP1 UIADD3 UR4, UPT, UPT, -UR6, 0x100000, URZ ;  /* 0x0010000006049890 */ /* 0x000fc8000fffe1ff */
[----:B------:R-:W-:Y:S02]  /*7420*/  @!UP1 USHF.L.U32 UR5, UR4, 0xb, URZ ;  /* 0x0000000b04059899 */ /* 0x000fe400080006ff */
[----:B------:R-:W-:Y:S01]  /*7430*/  @!UP1 USHF.L.U32 UR4, UR4, 0x1, URZ ;  /* 0x0000000104049899 */ /* 0x000fe200080006ff */
[----:B------:R-:W-:Y:S01]  /*7440*/  VOTEU.ALL UP1, P2 ;  /* 0x0000000000ff7886 */ /* 0x000fe20001020000 */
[----:B------:R-:W-:-:S10]  /*7450*/  ISETP.LT.AND P3, PT, R218, R10, P1 ;  /* 0x0000000ada00720c */ /* 0x000fd40000f61270 */
[----:B------:R0:W1:Y:S02]  /*7460*/  @!UP1 SYNCS.EXCH.64 URZ, [UR9+0x8008], UR4 ;  /* 0x0080080409ff95b2 */ /* 0x0000640008000100 */
[----:B0-----:R-:W-:Y:S05]  /*7470*/  @!P1 BRA `(.L_x_6) ;  /* 0x0000000000849947 */ /* 0x001fea0003800000 */
[----:B-----5:R-:W-:Y:S02]  /*7480*/  PRMT R14, R14, 0x5410, R15 ;  /* 0x000054100e0e7816 */ /* 0x020fe4000000000f */
[----:B------:R-:W-:Y:S02]  /*7490*/  PRMT R16, R16, 0x5410, R17 ;  /* 0x0000541010107816 */ /* 0x000fe40000000011 */
[----:B------:R-:W-:Y:S02]  /*74a0*/  PRMT R18, R18, 0x5410, R19 ;  /* 0x0000541012127816 */ /* 0x000fe40000000013 */
[----:B------:R-:W-:Y:S02]  /*74b0*/  PRMT R20, R20, 0x5410, R21 ;  /* 0x0000541014147816 */ /* 0x000fe40000000015 */
[----:B------:R-:W-:Y:S02]  /*74c0*/  PRMT R22, R22, 0x5410, R23 ;  /* 0x0000541016167816 */ /* 0x000fe40000000017 */
[----:B------:R-:W-:-:S02]  /*74d0*/  PRMT R34, R34, 0x5410, R35 ;  /* 0x0000541022227816 */ /* 0x000fc40000000023 */
[----:B------:R-:W-:Y:S02]  /*74e0*/  PRMT R4, R204, 0x5410, R205 ;  /* 0x00005410cc047816 */ /* 0x000fe400000000cd */
        /* <DEDUP_REMOVED lines=24> */
[----:B------:R-:W-:-:S04]  /*7670*/  PRMT R35, R37, 0x5410, R208 ;  /* 0x0000541025237816 */ /* 0x000fc800000000d0 */
[----:B------:R0:W-:Y:S03]  /*7680*/  STTM.x32 tmem[UR10+0x80], R4 ;  /* 0x00008004000079ed */ /* 0x0001e600082c000a */
.L_x_6:
[----:B------:R-:W2:Y:S01]  /*7690*/  FENCE.VIEW.ASYNC.T ;  /* 0x00000000000073c6 */ /* 0x000ea20000000200 */
[----:B------:R-:W-:Y:S02]  /*76a0*/  LOP3.LUT R155, R155, R154, RZ, 0x3c, !PT ;  /* 0x0000009a9b9b7212 */ /* 0x000fe400078e3cff */
[----:B------:R-:W-:Y:S02]  /*76b0*/  LOP3.LUT R75, R75, R74, RZ, 0x3c, !PT ;  /* 0x0000004a4b4b7212 */ /* 0x000fe400078e3cff */
[----:B-----5:R-:W-:Y:S01]  /*76c0*/  PRMT R191, RZ, 0x7610, R191 ;  /* 0x00007610ffbf7816 */ /* 0x020fe200000000bf */
[----:B-12---:R-:W-:Y:S01]  /*76d0*/  BAR.SYNC.DEFER_BLOCKING 0x0 ;  /* 0x0000000000007b1d */ /* 0x006fe20000010000 */
[----:B------:R-:W-:Y:S02]  /*76e0*/  LOP3.LUT R154, R155, R154, RZ, 0x3c, !PT ;  /* 0x0000009a9b9a7212 */ /* 0x000fe400078e3cff */
[----:B------:R-:W-:Y:S02]  /*76f0*/  LOP3.LUT R74, R75, R74, RZ, 0x3c, !PT ;  /* 0x0000004a4b4a7212 */ /* 0x000fe400078e3cff */
[----:B------:R-:W-:-:S02]  /*7700*/  PRMT R192, RZ, 0x7610, R192 ;  /* 0x00007610ffc07816 */ /* 0x000fc400000000c0 */
[----:B------:R-:W-:Y:S02]  /*7710*/  PRMT R193, RZ, 0x7610, R193 ;  /* 0x00007610ffc17816 */ /* 0x000fe400000000c1 */
[----:B------:R-:W-:Y:S02]  /*7720*/  PRMT R194, RZ, 0x7610, R194 ;  /* 0x00007610ffc27816 */ /* 0x000fe400000000c2 */
[----:B------:R-:W-:Y:S02]  /*7730*/  PRMT R195, RZ, 0x7610, R195 ;  /* 0x00007610ffc37816 */ /* 0x000fe400000000c3 */
[----:B------:R-:W-:Y:S02]  /*7740*/  PRMT R196, RZ, 0x7610, R196 ;  /* 0x00007610ffc47816 */ /* 0x000fe400000000c4 */
[----:B------:R-:W-:Y:S02]  /*7750*/  PRMT R197, RZ, 0x7610, R197 ;  /* 0x00007610ffc57816 */ /* 0x000fe400000000c5 */
[----:B------:R-:W-:-:S02]  /*7760*/  PRMT R198, RZ, 0x7610, R198 ;  /* 0x00007610ffc67816 */ /* 0x000fc400000000c6 */
[----:B------:R-:W-:Y:S02]  /*7770*/  PRMT R199, RZ, 0x7610, R199 ;  /* 0x00007610ffc77816 */ /* 0x000fe400000000c7 */
[----:B------:R-:W-:Y:S02]  /*7780*/  PRMT R200, RZ, 0x7610, R200 ;  /* 0x00007610ffc87816 */ /* 0x000fe400000000c8 */
[----:B------:R-:W-:Y:S01]  /*7790*/  PRMT R201, RZ, 0x7610, R201 ;  /* 0x00007610ffc97816 */ /* 0x000fe200000000c9 */
[----:B------:R-:W2:Y:S01]  /*77a0*/  @P3 LDG.E.U16 R191, desc[UR22][R186.64] ;  /* 0x00000016babf3981 */ /* 0x000ea2000c1e1500 */
[----:B------:R-:W-:Y:S02]  /*77b0*/  PRMT R202, RZ, 0x7610, R202 ;  /* 0x00007610ffca7816 */ /* 0x000fe400000000ca */
[----:B------:R-:W-:Y:S01]  /*77c0*/  PRMT R45, RZ, 0x7610, R45 ;  /* 0x00007610ff2d7816 */ /* 0x000fe2000000002d */
[----:B------:R-:W3:Y:S01]  /*77d0*/  @P3 LDG.E.U16 R192, desc[UR22][R178.64] ;  /* 0x00000016b2c03981 */ /* 0x000ee2000c1e1500 */
[----:B------:R-:W-:-:S02]  /*77e0*/  PRMT R46, RZ, 0x7610, R46 ;  /* 0x00007610ff2e7816 */ /* 0x000fc4000000002e */
[----:B------:R-:W-:Y:S01]  /*77f0*/  PRMT R47, RZ, 0x7610, R47 ;  /* 0x00007610ff2f7816 */ /* 0x000fe2000000002f */
[----:B------:R-:W4:Y:S01]  /*7800*/  @P3 LDG.E.U16 R193, desc[UR22][R170.64] ;  /* 0x00000016aac13981 */ /* 0x000f22000c1e1500 */
[----:B------:R-:W-:Y:S02]  /*7810*/  PRMT R48, RZ, 0x7610, R48 ;  /* 0x00007610ff307816 */ /* 0x000fe40000000030 */
[----:B------:R-:W-:Y:S01]  /*7820*/  PRMT R49, RZ, 0x7610, R49 ;  /* 0x00007610ff317816 */ /* 0x000fe20000000031 */
[----:B------:R-:W4:Y:S01]  /*7830*/  @P3 LDG.E.U16 R194, desc[UR22][R162.64] ;  /* 0x00000016a2c23981 */ /* 0x000f22000c1e1500 */
[----:B------:R-:W-:Y:S02]  /*7840*/  LOP3.LUT R155, R155, R154, RZ, 0x3c, !PT ;  /* 0x0000009a9b9b7212 */ /* 0x000fe400078e3cff */
[----:B------:R-:W-:Y:S01]  /*7850*/  PRMT R50, RZ, 0x7610, R50 ;  /* 0x00007610ff327816 */ /* 0x000fe20000000032 */
[----:B------:R-:W4:Y:S01]  /*7860*/  @P3 LDG.E.U16 R196, desc[UR22][R146.64] ;  /* 0x0000001692c43981 */ /* 0x000f22000c1e1500 */
[----:B------:R-:W-:-:S02]  /*7870*/  LOP3.LUT R75, R75, R74, RZ, 0x3c, !PT ;  /* 0x0000004a4b4b7212 */ /* 0x000fc400078e3cff */
[----:B------:R-:W-:Y:S01]  /*7880*/  PRMT R51, RZ, 0x7610, R51 ;  /* 0x00007610ff337816 */ /* 0x000fe20000000033 */
[----:B------:R-:W4:Y:S01]  /*7890*/  @P3 LDG.E.U16 R195, desc[UR22][R154.64] ;  /* 0x000000169ac33981 */ /* 0x000f22000c1e1500 */
[----:B------:R-:W-:Y:S02]  /*78a0*/  PRMT R54, RZ, 0x7610, R54 ;  /* 0x00007610ff367816 */ /* 0x000fe40000000036 */
[----:B------:R-:W-:Y:S01]  /*78b0*/  PRMT R55, RZ, 0x7610, R55 ;  /* 0x00007610ff377816 */ /* 0x000fe20000000037 */
[----:B------:R-:W4:Y:S01]  /*78c0*/  @P3 LDG.E.U16 R197, desc[UR22][R138.64] ;  /* 0x000000168ac53981 */ /* 0x000f22000c1e1500 */
[----:B------:R-:W-:Y:S02]  /*78d0*/  PRMT R56, RZ, 0x7610, R56 ;  /* 0x00007610ff387816 */ /* 0x000fe40000000038 */
[----:B------:R-:W-:Y:S01]  /*78e0*/  PRMT R57, RZ, 0x7610, R57 ;  /* 0x00007610ff397816 */ /* 0x000fe20000000039 */
[----:B------:R-:W4:Y:S01]  /*78f0*/  @P3 LDG.E.U16 R198, desc[UR22][R130.64] ;  /* 0x0000001682c63981 */ /* 0x000f22000c1e1500 */
[----:B------:R-:W-:-:S02]  /*7900*/  PRMT R62, RZ, 0x7610, R62 ;  /* 0x00007610ff3e7816 */ /* 0x000fc4000000003e */
[----:B------:R-:W-:Y:S01]  /*7910*/  LOP3.LUT R73, R73, R72, RZ, 0x3c, !PT ;  /* 0x0000004849497212 */ /* 0x000fe200078e3cff */
[----:B------:R-:W4:Y:S01]  /*7920*/  @P3 LDG.E.U16 R199, desc[UR22][R122.64] ;  /* 0x000000167ac73981 */ /* 0x000f22000c1e1500 */
[----:B------:R-:W-:Y:S02]  /*7930*/  PRMT R63, RZ, 0x7610, R63 ;  /* 0x00007610ff3f7816 */ /* 0x000fe4000000003f */
[----:B------:R-:W-:Y:S01]  /*7940*/  LOP3.LUT R67, R67, R66, RZ, 0x3c, !PT ;  /* 0x0000004243437212 */ /* 0x000fe200078e3cff */
[----:B------:R-:W4:Y:S01]  /*7950*/  @P3 LDG.E.U16 R200, desc[UR22][R114.64] ;  /* 0x0000001672c83981 */ /* 0x000f22000c1e1500 */
[----:B------:R-:W-:Y:S02]  /*7960*/  PRMT R188, RZ, 0x7610, R188 ;  /* 0x00007610ffbc7816 */ /* 0x000fe400000000bc */
[----:B------:R-:W-:Y:S01]  /*7970*/  PRMT R189, RZ, 0x7610, R189 ;  /* 0x00007610ffbd7816 */ /* 0x000fe200000000bd */
[----:B------:R-:W4:Y:S01]  /*7980*/  @P3 LDG.E.U16 R201, desc[UR22][R106.64] ;  /* 0x000000166ac93981 */ /* 0x000f22000c1e1500 */
[----:B------:R-:W-:-:S02]  /*7990*/  PRMT R190, RZ, 0x7610, R190 ;  /* 0x00007610ffbe7816 */ /* 0x000fc400000000be */
[----:B0-----:R-:W-:Y:S01]  /*79a0*/  PRMT R26, RZ, 0x7610, R26 ;  /* 0x00007610ff1a7816 */ /* 0x001fe2000000001a */
[----:B------:R-:W4:Y:S01]  /*79b0*/  @P3 LDG.E.U16 R202, desc[UR22][R98.64] ;  /* 0x0000001662ca3981 */ /* 0x000f22000c1e1500 */
[----:B------:R-:W-:Y:S02]  /*79c0*/  LOP3.LUT R72, R73, R72, RZ, 0x3c, !PT ;  /* 0x0000004849487212 */ /* 0x000fe400078e3cff */
[----:B------:R-:W-:Y:S01]  /*79d0*/  LOP3.LUT R159, R159, R158, RZ, 0x3c, !PT ;  /* 0x0000009e9f9f7212 */ /* 0x000fe200078e3cff */
[----:B------:R-:W4:Y:S01]  /*79e0*/  @P3 LDG.E.U16 R45, desc[UR22][R90.64] ;  /* 0x000000165a2d3981 */ /* 0x000f22000c1e1500 */
[----:B------:R-:W-:Y:S02]  /*79f0*/  PRMT R27, RZ, 0x7610, R27 ;  /* 0x00007610ff1b7816 */ /* 0x000fe4000000001b */
[----:B------:R-:W-:Y:S01]  /*7a00*/  PRMT R28, RZ, 0x7610, R28 ;  /* 0x00007610ff1c7816 */ /* 0x000fe2000000001c */
[----:B------:R-:W4:Y:S01]  /*7a10*/  @P3 LDG.E.U16 R46, desc[UR22][R82.64] ;  /* 0x00000016522e3981 */ /* 0x000f22000c1e1500 */
[----:B------:R-:W-:-:S02]  /*7a20*/  PRMT R29, RZ, 0x7610, R29 ;  /* 0x00007610ff1d7816 */ /* 0x000fc4000000001d */
        /* <DEDUP_REMOVED lines=12> */
[----:B------:R-:W-:Y:S01]  /*7af0*/  LOP3.LUT R71, R71, R70, RZ, 0x3c, !PT ;  /* 0x0000004647477212 */ /* 0x000fe200078e3cff */
[----:B------:R-:W4:Y:S01]  /*7b00*/  @P3 LDG.E.U16 R51, desc[UR22][R168.64] ;  /* 0x00000016a8333981 */ /* 0x000f22000c1e1500 */
[----:B------:R-:W-:Y:S02]  /*7b10*/  LOP3.LUT R66, R67, R66, RZ, 0x3c, !PT ;  /* 0x0000004243427212 */ /* 0x000fe400078e3cff */
[----:B------:R-:W-:Y:S01]  /*7b20*/  PRMT R41, RZ, 0x7610, R41 ;  /* 0x00007610ff297816 */ /* 0x000fe20000000029 */
[----:B------:R-:W4:Y:S01]  /*7b30*/  @P3 LDG.E.U16 R54, desc[UR22][R160.64] ;  /* 0x00000016a0363981 */ /* 0x000f22000c1e1500 */
[----:B------:R-:W-:-:S02]  /*7b40*/  LOP3.LUT R73, R73, R72, RZ, 0x3c, !PT ;  /* 0x0000004849497212 */ /* 0x000fc400078e3cff */
[----:B------:R-:W-:Y:S01]  /*7b50*/  PRMT R42, RZ, 0x7610, R42 ;  /* 0x00007610ff2a7816 */ /* 0x000fe2000000002a */
[----:B------:R-:W4:Y:S01]  /*7b60*/  @P3 LDG.E.U16 R55, desc[UR22][R152.64] ;  /* 0x0000001698373981 */ /* 0x000f22000c1e1500 */
[----:B------:R-:W-:Y:S02]  /*7b70*/  LOP3.LUT R158, R159, R158, RZ, 0x3c, !PT ;  /* 0x0000009e9f9e7212 */ /* 0x000fe400078e3cff */
[----:B------:R-:W-:Y:S01]  /*7b80*/  LOP3.LUT R157, R157, R156, RZ, 0x3c, !PT ;  /* 0x0000009c9d9d7212 */ /* 0x000fe200078e3cff */
[----:B------:R-:W4:Y:S01]  /*7b90*/  @P3 LDG.E.U16 R56, desc[UR22][R144.64] ;  /* 0x0000001690383981 */ /* 0x000f22000c1e1500 */
[----:B------:R-:W-:Y:S02]  /*7ba0*/  LOP3.LUT R77, R77, R76, RZ, 0x3c, !PT ;  /* 0x0000004c4d4d7212 */ /* 0x000fe400078e3cff */
[----:B------:R-:W-:Y:S01]  /*7bb0*/  LOP3.LUT R61, R61, R60, RZ, 0x3c, !PT ;  /* 0x0000003c3d3d7212 */ /* 0x000fe200078e3cff */
[----:B------:R-:W4:Y:S01]  /*7bc0*/  @P3 LDG.E.U16 R57, desc[UR22][R136.64] ;  /* 0x0000001688393981 */ /* 0x000f22000c1e1500 */
[----:B------:R-:W-:-:S02]  /*7bd0*/  LOP3.LUT R67, R67, R66, RZ, 0x3c, !PT ;  /* 0x0000004243437212 */ /* 0x000fc400078e3cff */
[----:B------:R-:W-:Y:S01]  /*7be0*/  LOP3.LUT R59, R59, R58, RZ, 0x3c, !PT ;  /* 0x0000003a3b3b7212 */ /* 0x000fe200078e3cff */
[----:B------:R-:W4:Y:S01]  /*7bf0*/  @P3 LDG.E.U16 R62, desc[UR22][R128.64] ;  /* 0x00000016803e3981 */ /* 0x000f22000c1e1500 */
[----:B------:R-:W-:Y:S02]  /*7c00*/  LOP3.LUT R159, R159, R158, RZ, 0x3c, !PT ;  /* 0x0000009e9f9f7212 */ /* 0x000fe400078e3cff */
[----:B------:R-:W-:Y:S01]  /*7c10*/  PRMT R43, RZ, 0x7610, R43 ;  /* 0x00007610ff2b7816 */ /* 0x000fe2000000002b */
[----:B------:R-:W4:Y:S01]  /*7c20*/  @P3 LDG.E.U16 R63, desc[UR22][R120.64] ;  /* 0x00000016783f3981 */ /* 0x000f22000c1e1500 */
[----:B------:R-:W-:Y:S02]  /*7c30*/  PRMT R44, RZ, 0x7610, R44 ;  /* 0x00007610ff2c7816 */ /* 0x000fe4000000002c */
[----:B------:R-:W-:Y:S01]  /*7c40*/  PRMT R6, RZ, 0x7610, R6 ;  /* 0x00007610ff067816 */ /* 0x000fe20000000006 */
[----:B------:R-:W4:Y:S01]  /*7c50*/  @P3 LDG.E.U16 R188, desc[UR22][R112.64] ;  /* 0x0000001670bc3981 */ /* 0x000f22000c1e1500 */
[----:B------:R-:W-:-:S02]  /*7c60*/  LOP3.LUT R70, R71, R70, RZ, 0x3c, !PT ;  /* 0x0000004647467212 */ /* 0x000fc400078e3cff */
[----:B------:R-:W-:Y:S01]  /*7c70*/  PRMT R7, RZ, 0x7610, R7 ;  /* 0x00007610ff077816 */ /* 0x000fe20000000007 */
[----:B------:R-:W4:Y:S01]  /*7c80*/  @P3 LDG.E.U16 R189, desc[UR22][R104.64] ;  /* 0x0000001668bd3981 */ /* 0x000f22000c1e1500 */
[----:B------:R-:W-:Y:S02]  /*7c90*/  LOP3.LUT R156, R157, R156, RZ, 0x3c, !PT ;  /* 0x0000009c9d9c7212 */ /* 0x000fe400078e3cff */
[----:B------:R-:W-:Y:S01]  /*7ca0*/  PRMT R8, RZ, 0x7610, R8 ;  /* 0x00007610ff087816 */ /* 0x000fe20000000008 */
[----:B------:R-:W4:Y:S01]  /*7cb0*/  @P3 LDG.E.U16 R190, desc[UR22][R96.64] ;  /* 0x0000001660be3981 */ /* 0x000f22000c1e1500 */
[----:B------:R-:W-:Y:S02]  /*7cc0*/  LOP3.LUT R76, R77, R76, RZ, 0x3c, !PT ;  /* 0x0000004c4d4c7212 */ /* 0x000fe400078e3cff */
        /* <DEDUP_REMOVED lines=30> */
[----:B------:R-:W-:Y:S01]  /*7eb0*/  SHF.R.S32.HI R5, RZ, 0x1f, R36 ;  /* 0x0000001fff057819 */ /* 0x000fe20000011424 */
[----:B------:R-:W4:Y:S01]  /*7ec0*/  @P3 LDG.E.U16 R37, desc[UR22][R134.64] ;  /* 0x0000001686253981 */ /* 0x000f22000c1e1500 */
[----:B------:R-:W-:Y:S02]  /*7ed0*/  LOP3.LUT R157, R157, R156, RZ, 0x3c, !PT ;  /* 0x0000009c9d9d7212 */ /* 0x000fe400078e3cff */
[----:B------:R-:W-:Y:S01]  /*7ee0*/  SHF.R.S32.HI R4, RZ, 0x6, R39 ;  /* 0x00000006ff047819 */ /* 0x000fe20000011427 */
[----:B------:R-:W4:Y:S01]  /*7ef0*/  @P3 LDG.E.U16 R40, desc[UR22][R126.64] ;  /* 0x000000167e283981 */ /* 0x000f22000c1e1500 */
[----:B------:R-:W-:Y:S01]  /*7f00*/  LOP3.LUT R77, R77, R76, RZ, 0x3c, !PT ;  /* 0x0000004c4d4d7212 */ /* 0x000fe200078e3cff */
[----:B------:R-:W-:Y:S01]  /*7f10*/  IMAD.SHL.U32 R204, R52, 0x40, RZ ;  /* 0x0000004034cc7824 */ /* 0x000fe200078e00ff */
[----:B------:R-:W0:Y:S01]  /*7f20*/  LDCU UR5, c[0x0][0x3a0] ;  /* 0x00007400ff0577ac */ /* 0x000e220008000800 */
[----:B------:R-:W4:Y:S01]  /*7f30*/  @P3 LDG.E.U16 R41, desc[UR22][R118.64] ;  /* 0x0000001676293981 */ /* 0x000f22000c1e1500 */
[----:B------:R-:W-:-:S03]  /*7f40*/  LOP3.LUT R61, R61, R60, RZ, 0x3c, !PT ;  /* 0x0000003c3d3d7212 */ /* 0x000fc600078e3cff */
[----:B------:R-:W4:Y:S01]  /*7f50*/  @P3 LDG.E.U16 R42, desc[UR22][R110.64] ;  /* 0x000000166e2a3981 */ /* 0x000f22000c1e1500 */
[----:B------:R-:W-:-:S03]  /*7f60*/  LOP3.LUT R59, R59, R58, RZ, 0x3c, !PT ;  /* 0x0000003a3b3b7212 */ /* 0x000fc600078e3cff */
[----:B------:R-:W4:Y:S04]  /*7f70*/  @P3 LDG.E.U16 R43, desc[UR22][R102.64] ;  /* 0x00000016662b3981 */ /* 0x000f28000c1e1500 */
        /* <DEDUP_REMOVED lines=20> */
[----:B------:R-:W4:Y:S01]  /*80c0*/  @P3 LDG.E.U16 R25, desc[UR22][R58.64] ;  /* 0x000000163a193981 */ /* 0x000f22000c1e1500 */
[----:B------:R-:W-:Y:S01]  /*80d0*/  SHF.L.U64.HI R39, R36, 0x1, R5 ;  /* 0x0000000124277819 */ /* 0x000fe20000010205 */
[----:B------:R-:W-:Y:S01]  /*80e0*/  IMAD.SHL.U32 R5, R218, 0x2, RZ ;  /* 0x00000002da057824 */ /* 0x000fe200078e00ff */
[----:B------:R-:W-:-:S04]  /*80f0*/  SGXT R36, R4, 0x1 ;  /* 0x000000010424781a */ /* 0x000fc80000000200 */
[----:B------:R-:W-:-:S04]  /*8100*/  LOP3.LUT R36, R5, 0x90, R36, 0x78, !PT ;  /* 0x0000009005247812 */ /* 0x000fc800078e7824 */
[----:B------:R-:W-:Y:S01]  /*8110*/  LOP3.LUT R205, R36, 0x20, RZ, 0x3c, !PT ;  /* 0x0000002024cd7812 */ /* 0x000fe200078e3cff */
[----:B------:R1:W-:Y:S01]  /*8120*/  STL [R1+0x6c], R204 ;  /* 0x00006ccc01007387 */ /* 0x0003e20000100800 */
[----:B------:R-:W-:Y:S01]  /*8130*/  IMAD.WIDE R38, R204, 0x2, R38 ;  /* 0x00000002cc267825 */ /* 0x000fe200078e0226 */
[----:B-1----:R-:W-:Y:S02]  /*8140*/  LOP3.LUT R204, R36, 0x40, RZ, 0x3c, !PT ;  /* 0x0000004024cc7812 */ /* 0x002fe400078e3cff */
[----:B--2---:R-:W-:Y:S04]  /*8150*/  STS.U16 [R36+UR9], R191 ;  /* 0x000000bf24007988 */ /* 0x004fe80008000409 */
[----:B---3--:R-:W-:Y:S04]  /*8160*/  STS.U16 [R36+UR9+0x400], R192 ;  /* 0x000400c024007988 */ /* 0x008fe80008000409 */
[----:B----4-:R-:W-:Y:S04]  /*8170*/  STS.U16 [R36+UR9+0x800], R193 ;  /* 0x000800c124007988 */ /* 0x010fe80008000409 */
[----:B------:R-:W-:Y:S04]  /*8180*/  STS.U16 [R36+UR9+0xc00], R194 ;  /* 0x000c00c224007988 */ /* 0x000fe80008000409 */
        /* <DEDUP_REMOVED lines=34> */
[----:B------:R1:W-:Y:S04]  /*83b0*/  STS.U16 [R204+UR9+0x1a00], R37 ;  /* 0x001a0025cc007988 */ /* 0x0003e80008000409 */
[----:B------:R-:W-:Y:S04]  /*83c0*/  STS.U16 [R204+UR9+0x1e00], R40 ;  /* 0x001e0028cc007988 */ /* 0x000fe80008000409 */
[----:B------:R-:W-:Y:S01]  /*83d0*/  STS.U16 [R204+UR9+0x2200], R41 ;  /* 0x00220029cc007988 */ /* 0x000fe20008000409 */
[----:B------:R-:W-:-:S03]  /*83e0*/  IADD3 R4, P1, PT, R38, UR12, RZ ;  /* 0x0000000c26047c10 */ /* 0x000fc6000ff3e0ff */
[----:B------:R-:W-:Y:S01]  /*83f0*/  STS.U16 [R204+UR9+0x2600], R42 ;  /* 0x0026002acc007988 */ /* 0x000fe20008000409 */
[----:B-1----:R-:W-:-:S03]  /*8400*/  LOP3.LUT R37, R36, 0x60, RZ, 0x3c, !PT ;  /* 0x0000006024257812 */ /* 0x002fc600078e3cff */
[----:B------:R-:W-:Y:S01]  /*8410*/  STS.U16 [R204+UR9+0x2a00], R43 ;  /* 0x002a002bcc007988 */ /* 0x000fe20008000409 */
[----:B0-----:R-:W-:-:S03]  /*8420*/  UIADD3 UR12, UPT, UPT, UR5, 0x3f, URZ ;  /* 0x0000003f050c7890 */ /* 0x001fc6000fffe0ff */
[----:B------:R-:W-:Y:S04]  /*8430*/  STS.U16 [R204+UR9+0x2e00], R44 ;  /* 0x002e002ccc007988 */ /* 0x000fe80008000409 */
[----:B------:R-:W-:Y:S04]  /*8440*/  STS.U16 [R204+UR9+0x3200], R6 ;  /* 0x00320006cc007988 */ /* 0x000fe80008000409 */
[----:B------:R0:W-:Y:S01]  /*8450*/  STS.U16 [R204+UR9+0x3600], R7 ;  /* 0x00360007cc007988 */ /* 0x0001e20008000409 */
[----:B------:R-:W-:-:S03]  /*8460*/  USHF.R.S32.HI UR7, URZ, 0x1f, UR12 ;  /* 0x0000001fff077899 */ /* 0x000fc6000801140c */
[----:B------:R-:W-:Y:S04]  /*8470*/  STS.U16 [R204+UR9+0x3a00], R8 ;  /* 0x003a0008cc007988 */ /* 0x000fe80008000409 */
[----:B------:R1:W-:Y:S01]  /*8480*/  STS.U16 [R204+UR9+0x3e00], R9 ;  /* 0x003e0009cc007988 */ /* 0x0003e20008000409 */
[----:B0-----:R-:W-:-:S03]  /*8490*/  SHF.R.S32.HI R7, RZ, 0x1f, R52 ;  /* 0x0000001fff077819 */ /* 0x001fc60000011434 */
[----:B------:R-:W-:Y:S04]  /*84a0*/  STS.U16 [R37+UR9+0x300], R10 ;  /* 0x0003000a25007988 */ /* 0x000fe80008000409 */
[----:B------:R-:W-:Y:S01]  /*84b0*/  STS.U16 [R37+UR9+0x700], R11 ;  /* 0x0007000b25007988 */ /* 0x000fe20008000409 */
[----:B-1----:R-:W-:-:S03]  /*84c0*/  IMAD.MOV.U32 R204, RZ, RZ, R216 ;  /* 0x000000ffffcc7224 */ /* 0x002fc600078e00d8 */
[----:B------:R-:W-:Y:S01]  /*84d0*/  STS.U16 [R37+UR9+0xb00], R12 ;  /* 0x000b000c25007988 */ /* 0x000fe20008000409 */
[----:B------:R-:W-:-:S03]  /*84e0*/  IMAD R216, R52, 0xf, RZ ;  /* 0x0000000f34d87824 */ /* 0x000fc600078e02ff */
[----:B------:R-:W-:Y:S01]  /*84f0*/  STS.U16 [R37+UR9+0xf00], R13 ;  /* 0x000f000d25007988 */ /* 0x000fe20008000409 */
[----:B------:R-:W-:-:S03]  /*8500*/  SHF.L.U64.HI R6, R52, 0x1, R7 ;  /* 0x0000000134067819 */ /* 0x000fc60000010207 */
        /* <DEDUP_REMOVED lines=11> */
[----:B------:R0:W-:Y:S01]  /*85c0*/  STS.U16 [R37+UR9+0x3f00], R25 ;  /* 0x003f001925007988 */ /* 0x0001e20008000409 */
[----:B------:R1:W-:Y:S06]  /*85d0*/  MEMBAR.ALL.CTA ;  /* 0x0000000000007992 */ /* 0x0003ec0000008000 */
[----:B-1----:R-:W1:Y:S01]  /*85e0*/  FENCE.VIEW.ASYNC.S ;  /* 0x00000000000073c6 */ /* 0x002e620000000000 */
[----:B------:R-:W-:Y:S01]  /*85f0*/  ULEA.HI UR7, UR7, UR12, URZ, 0x6 ;  /* 0x0000000c07077291 */ /* 0x000fe2000f8f30ff */
[----:B------:R-:W-:Y:S01]  /*8600*/  IMAD.MOV.U32 R208, RZ, RZ, R209 ;  /* 0x000000ffffd07224 */ /* 0x000fe200078e00d1 */
[----:B------:R-:W-:Y:S01]  /*8610*/  UIADD3 UR5, UPT, UPT, UR9, 0x4000, URZ ;  /* 0x0000400009057890 */ /* 0x000fe2000fffe0ff */
[----:B------:R2:W-:Y:S01]  /*8620*/  STL [R1], R216 ;  /* 0x000000d801007387 */ /* 0x0005e20000100800 */
[----:B------:R-:W-:Y:S01]  /*8630*/  ISETP.NE.U32.AND P0, PT, R203, RZ, PT ;  /* 0x000000ffcb00720c */ /* 0x000fe20003f05070 */
[----:B------:R-:W-:-:S02]  /*8640*/  USHF.R.S32.HI UR7, URZ, 0x6, UR7 ;  /* 0x00000006ff077899 */ /* 0x000fc40008011407 */
[----:B------:R2:W-:Y:S01]  /*8650*/  STL [R1+0x68], R6 ;  /* 0x0000680601007387 */ /* 0x0005e20000100800 */
[----:B------:R-:W-:Y:S01]  /*8660*/  IADD3.X R5, PT, PT, R39, UR13, RZ, P1, !PT ;  /* 0x0000000d27057c10 */ /* 0x000fe20008ffe4ff */
[----:B------:R-:W-:Y:S01]  /*8670*/  USHF.R.U32.HI UR5, URZ, 0x4, UR5 ;  /* 0x00000004ff057899 */ /* 0x000fe20008011605 */
[----:B------:R-:W-:Y:S01]  /*8680*/  ISETP.LT.OR P1, PT, R208, 0x40, P0 ;  /* 0x00000040d000780c */ /* 0x000fe20000721670 */
[----:B------:R-:W-:Y:S02]  /*8690*/  UISETP.LT.AND UP1, UPT, UR7, 0x1, UPT ;  /* 0x000000010700788c */ /* 0x000fe4000bf21270 */
[----:B------:R-:W-:Y:S02]  /*86a0*/  USGXT.U32 UR19, UR5, 0xe ;  /* 0x0000000e0513789a */ /* 0x000fe40008000000 */
[----:B------:R-:W-:Y:S02]  /*86b0*/  USEL UR5, UR7, 0x1, !UP1 ;  /* 0x0000000107057887 */ /* 0x000fe4000c800000 */
[----:B------:R-:W-:-:S02]  /*86c0*/  UIADD3 UR14, UP1, UPT, UR19, 0x2, URZ ;  /* 0x00000002130e7890 */ /* 0x000fc4000ff3e0ff */
[----:B------:R-:W-:Y:S01]  /*86d0*/  UIADD3 UR7, UPT, UPT, UR5, -0x1, URZ ;  /* 0xffffffff05077890 */ /* 0x000fe2000fffe0ff */
[----:B------:R-:W-:Y:S01]  /*86e0*/  IMAD.MOV.U32 R205, RZ, RZ, R215 ;  /* 0x000000ffffcd7224 */ /* 0x000fe200078e00d7 */
[----:B------:R-:W-:Y:S01]  /*86f0*/  UMOV UR4, URZ ;  /* 0x000000ff00047c82 */ /* 0x000fe20008000000 */
[----:B------:R-:W-:Y:S01]  /*8700*/  IMAD.MOV.U32 R207, RZ, RZ, R212 ;  /* 0x000000ffffcf7224 */ /* 0x000fe200078e00d4 */
[----:B------:R-:W-:Y:S01]  /*8710*/  UIADD3.X UR15, UPT, UPT, UR4, 0x40004040, URZ, UP1, !UPT ;  /* 0x40004040040f7890 */ /* 0x000fe20008ffe4ff */
[C---:B------:R-:W-:Y:S02]  /*8720*/  IMAD.SHL.U32 R252, R52.reuse, 0x10, RZ ;  /* 0x0000001034fc7824 */ /* 0x040fe400078e00ff */
[C---:B------:R-:W-:Y:S02]  /*8730*/  IMAD R251, R52.reuse, 0x11, RZ ;  /* 0x0000001134fb7824 */ /* 0x040fe400078e02ff */
[C---:B------:R-:W-:Y:S02]  /*8740*/  IMAD R250, R52.reuse, 0x12, RZ ;  /* 0x0000001234fa7824 */ /* 0x040fe400078e02ff */
[----:B------:R-:W-:-:S02]  /*8750*/  IMAD R249, R52, 0x13, RZ ;  /* 0x0000001334f97824 */ /* 0x000fc400078e02ff */
[C---:B------:R-:W-:Y:S02]  /*8760*/  IMAD R248, R52.reuse, 0x14, RZ ;  /* 0x0000001434f87824 */ /* 0x040fe400078e02ff */
[C---:B------:R-:W-:Y:S02]  /*8770*/  IMAD R247, R52.reuse, 0x15, RZ ;  /* 0x0000001534f77824 */ /* 0x040fe400078e02ff */
[C---:B------:R-:W-:Y:S02]  /*8780*/  IMAD R246, R52.reuse, 0x16, RZ ;  /* 0x0000001634f67824 */ /* 0x040fe400078e02ff */
        /* <DEDUP_REMOVED lines=9> */
[C---:B------:R-:W-:Y:S02]  /*8820*/  IMAD.SHL.U32 R236, R52.reuse, 0x20, RZ ;  /* 0x0000002034ec7824 */ /* 0x040fe400078e00ff */
        /* <DEDUP_REMOVED lines=12> */
[C---:B------:R-:W-:Y:S01]  /*88f0*/  IMAD R221, R52.reuse, 0x2d, RZ ;  /* 0x0000002d34dd7824 */ /* 0x040fe200078e02ff */
[----:B------:R-:W-:Y:S01]  /*8900*/  UMOV UR6, URZ ;  /* 0x000000ff00067c82 */ /* 0x000fe20008000000 */
[----:B------:R-:W-:Y:S02]  /*8910*/  UISETP.NE.U32.AND UP1, UPT, UR7, URZ, UPT ;  /* 0x000000ff0700728c */ /* 0x000fe4000bf25070 */
[----:B------:R-:W-:Y:S01]  /*8920*/  UIADD3 UR18, UPT, UPT, UR8, 0x80, URZ ;  /* 0x0000008008127890 */ /* 0x000fe2000fffe0ff */
[----:B------:R-:W-:Y:S01]  /*8930*/  IMAD.SHL.U32 R38, R53, 0x40, RZ ;  /* 0x0000004035267824 */ /* 0x000fe200078e00ff */
[----:B------:R-:W-:Y:S01]  /*8940*/  SHF.R.S32.HI R198, RZ, 0x1f, R2 ;  /* 0x0000001fffc67819 */ /* 0x000fe20000011402 */
[C---:B------:R-:W-:Y:S01]  /*8950*/  IMAD R218, R52.reuse, 0x2e, RZ ;  /* 0x0000002e34da7824 */ /* 0x040fe200078e02ff */
        /* <DEDUP_REMOVED lines=33> */
[----:B------:R-:W-:Y:S01]  /*8b70*/  IMAD R51, R52, 0x3f, RZ ;  /* 0x0000003f34337824 */ /* 0x000fe200078e02ff */
[----:B------:R-:W-:-:S02]  /*8b80*/  SHF.R.S32.HI R52, RZ, 0x1f, R248 ;  /* 0x0000001fff347819 */ /* 0x000fc400000114f8 */
[----:B------:R-:W-:Y:S02]  /*8b90*/  SHF.R.S32.HI R35, RZ, 0x1f, R247 ;  /* 0x0000001fff237819 */ /* 0x000fe400000114f7 */
[----:B------:R-:W-:Y:S02]  /*8ba0*/  SHF.R.S32.HI R34, RZ, 0x1f, R246 ;  /* 0x0000001fff227819 */ /* 0x000fe400000114f6 */
[----:B------:R-:W-:Y:S02]  /*8bb0*/  SHF.R.S32.HI R33, RZ, 0x1f, R245 ;  /* 0x0000001fff217819 */ /* 0x000fe400000114f5 */
[----:B------:R-:W-:Y:S02]  /*8bc0*/  SHF.R.S32.HI R32, RZ, 0x1f, R244 ;  /* 0x0000001fff207819 */ /* 0x000fe400000114f4 */
[----:B------:R-:W-:Y:S02]  /*8bd0*/  SHF.R.S32.HI R31, RZ, 0x1f, R243 ;  /* 0x0000001fff1f7819 */ /* 0x000fe400000114f3 */
[----:B------:R-:W-:-:S02]  /*8be0*/  SHF.R.S32.HI R30, RZ, 0x1f, R242 ;  /* 0x0000001fff1e7819 */ /* 0x000fc400000114f2 */
[----:B------:R-:W-:Y:S02]  /*8bf0*/  SHF.R.S32.HI R29, RZ, 0x1f, R241 ;  /* 0x0000001fff1d7819 */ /* 0x000fe400000114f1 */
[----:B------:R-:W-:Y:S02]  /*8c00*/  SHF.R.S32.HI R28, RZ, 0x1f, R240 ;  /* 0x0000001fff1c7819 */ /* 0x000fe400000114f0 */
[----:B------:R-:W-:Y:S02]  /*8c10*/  SHF.R.S32.HI R27, RZ, 0x1f, R239 ;  /* 0x0000001fff1b7819 */ /* 0x000fe400000114ef */
[----:B------:R-:W-:Y:S02]  /*8c20*/  SHF.R.S32.HI R26, RZ, 0x1f, R238 ;  /* 0x0000001fff1a7819 */ /* 0x000fe400000114ee */
[----:B0-----:R-:W-:Y:S02]  /*8c30*/  SHF.R.S32.HI R25, RZ, 0x1f, R237 ;  /* 0x0000001fff197819 */ /* 0x001fe400000114ed */
        /* <DEDUP_REMOVED lines=11> */
[----:B------:R-:W-:Y:S02]  /*8cf0*/  SHF.R.S32.HI R13, RZ, 0x1f, R225 ;  /* 0x0000001fff0d7819 */ /* 0x000fe400000114e1 */
[----:B------:R-:W-:-:S02]  /*8d00*/  SHF.R.S32.HI R12, RZ, 0x1f, R224 ;  /* 0x0000001fff0c7819 */ /* 0x000fc400000114e0 */
[----:B------:R-:W-:Y:S01]  /*8d10*/  SHF.R.S32.HI R11, RZ, 0x1f, R221 ;  /* 0x0000001fff0b7819 */ /* 0x000fe200000114dd */
[----:B-1----:R-:W-:Y:S06]  /*8d20*/  BAR.SYNC.DEFER_BLOCKING 0x0 ;  /* 0x0000000000007b1d */ /* 0x002fec0000010000 */
[----:B--2---:R-:W-:Y:S05]  /*8d30*/  @P1 BRA `(.L_x_7) ;  /* 0x0000000000701947 */ /* 0x004fea0003800000 */
[----:B------:R-:W-:Y:S01]  /*8d40*/  USHF.R.U32.HI UR12, URZ, 0x4, UR9 ;  /* 0x00000004ff0c7899 */ /* 0x000fe20008011609 */
[----:B------:R-:W-:Y:S01]  /*8d50*/  UMOV UR4, URZ ;  /* 0x000000ff00047c82 */ /* 0x000fe20008000000 */
[----:B------:R-:W-:Y:S02]  /*8d60*/  UIADD3 UR16, UPT, UPT, UR8, 0x88, URZ ;  /* 0x0000008808107890 */ /* 0x000fe4000fffe0ff */
[----:B------:R-:W-:Y:S02]  /*8d70*/  USGXT.U32 UR12, UR12, 0xe ;  /* 0x0000000e0c0c789a */ /* 0x000fe40008000000 */
[----:B------:R-:W-:Y:S02]  /*8d80*/  UIADD3 UR17, UPT, UPT, UR8, 0x90, URZ ;  /* 0x0000009008117890 */ /* 0x000fe4000fffe0ff */
[----:B------:R-:W-:Y:S02]  /*8d90*/  UIADD3 UR28, UP2, UPT, UR12, 0x2, URZ ;  /* 0x000000020c1c7890 */ /* 0x000fe4000ff5e0ff */
[----:B------:R-:W-:-:S02]  /*8da0*/  UIADD3 UR26, UPT, UPT, UR8, 0x98, URZ ;  /* 0x00000098081a7890 */ /* 0x000fc4000fffe0ff */
[----:B------:R-:W-:Y:S01]  /*8db0*/  UIADD3.X UR29, UPT, UPT, UR4, 0x40004040, URZ, UP2, !UPT ;  /* 0x40004040041d7890 */ /* 0x000fe200097fe4ff */
[----:B------:R-:W-:Y:S01]  /*8dc0*/  UMOV UR30, 0x0 ;  /* 0x00000000001e7882 */ /* 0x000fe20000000000 */
[----:B------:R-:W-:Y:S02]  /*8dd0*/  UMOV UR31, 0x8200490 ;  /* 0x08200490001f7882 */ /* 0x000fe40000000000 */
[----:B------:R-:W-:Y:S02]  /*8de0*/  UIADD3.64 UR20, UPT, UPT, UR28, 0x2, URZ ;  /* 0x000000021c147897 */ /* 0x000fe4000fffe0ff */
[----:B------:R-:W-:Y:S01]  /*8df0*/  UIADD3.64 UR24, UPT, UPT, UR28, 0x4, URZ ;  /* 0x000000041c187897 */ /* 0x000fe2000fffe0ff */
[----:B------:R-:W-:Y:S01]  /*8e00*/  UMOV UR13, 0x40004040 ;  /* 0x40004040000d7882 */ /* 0x000fe20000000000 */
[----:B------:R-:W-:Y:S01]  /*8e10*/  UMOV UR32, 0x0 ;  /* 0x0000000000207882 */ /* 0x000fe20000000000 */
[----:B------:R-:W-:Y:S01]  /*8e20*/  UMOV UR33, 0x8200490 ;  /* 0x0820049000217882 */ /* 0x000fe20000000000 */
[----:B------:R-:W-:Y:S01]  /*8e30*/  UMOV UR34, 0x0 ;  /* 0x0000000000227882 */ /* 0x000fe20000000000 */
[----:B------:R-:W-:Y:S01]  /*8e40*/  UMOV UR35, 0x8200490 ;  /* 0x0820049000237882 */ /* 0x000fe20000000000 */
[----:B------:R-:W-:Y:S01]  /*8e50*/  UMOV UR4, UR11 ;  /* 0x0000000b00047c82 */ /* 0x000fe20008000000 */
[----:B------:R-:W-:Y:S01]  /*8e60*/  UMOV UR5, URZ ;  /* 0x000000ff00057c82 */ /* 0x000fe20008000000 */
[----:B------:R0:W-:Y:S01]  /*8e70*/  UTCHMMA tmem[UR18], gdesc[UR12], tmem[UR8], tmem[UR30], idesc[UR31], !UPT ;  /* 0x00ff1e0c120079ea */ /* 0x0001e2000f800008 */
[----:B------:R-:W-:Y:S01]  /*8e80*/  UMOV UR36, 0x0 ;  /* 0x0000000000247882 */ /* 0x000fe20000000000 */
[----:B------:R-:W-:Y:S01]  /*8e90*/  UMOV UR37, 0x8200490 ;  /* 0x0820049000257882 */ /* 0x000fe20000000000 */
[----:B------:R0:W-:Y:S01]  /*8ea0*/  UTCHMMA tmem[UR16], gdesc[UR28], tmem[UR8], tmem[UR32], idesc[UR33], UPT ;  /* 0x00ff201c100079ea */ /* 0x0001e2000b800008 */
[----:B------:R-:W-:Y:S01]  /*8eb0*/  UMOV UR4, UR4 ;  /* 0x0000000400047c82 */ /* 0x000fe20008000000 */
[----:B------:R0:W-:Y:S01]  /*8ec0*/  UTCHMMA tmem[UR17], gdesc[UR20], tmem[UR8], tmem[UR34], idesc[UR35], UPT ;  /* 0x00ff2214110079ea */ /* 0x0001e2000b800008 */
[----:B------:R0:W-:Y:S01]  /*8ed0*/  UTCHMMA tmem[UR26], gdesc[UR24], tmem[UR8], tmem[UR36], idesc[UR37], UPT ;  /* 0x00ff24181a0079ea */ /* 0x0001e2000b800008 */
[----:B------:R0:W-:Y:S01]  /*8ee0*/  UTCBAR [UR4], URZ ;  /* 0x000000ff040073e9 */ /* 0x0001e200080000ff */
[----:B------:R-:W-:Y:S01]  /*8ef0*/  NOP ;  /* 0x0000000000007918 */ /* 0x000fe20000000000 */
.L_x_7:
        /* <DEDUP_REMOVED lines=17> */
[----:B------:R-:W-:Y:S01]  /*9010*/  SHF.R.S32.HI R214, RZ, 0x1f, R51 ;  /* 0x0000001fffd67819 */ /* 0x000fe20000011433 */
[----:B------:R-:W-:Y:S06]  /*9020*/  BRA.U !UP1, `(.L_x_8) ;  /* 0x0000003509d87547 */ /* 0x000fec000b800000 */
[----:B------:R1:W-:Y:S04]  /*9030*/  STL [R1+0x80], R36 ;  /* 0x0000802401007387 */ /* 0x0003e80000100800 */
[----:B-1----:R-:W2:Y:S04]  /*9040*/  LDL R36, [R1+0x40] ;  /* 0x0000400001247983 */ /* 0x002ea80000100800 */
[----:B------:R1:W-:Y:S04]  /*9050*/  STL [R1+0x7c], R3 ;  /* 0x00007c0301007387 */ /* 0x0003e80000100800 */
[----:B-1----:R-:W3:Y:S04]  /*9060*/  LDL R3, [R1+0x3c] ;  /* 0x00003c0001037983 */ /* 0x002ee80000100800 */
[----:B------:R1:W-:Y:S04]  /*9070*/  STL [R1+0x78], R0 ;  /* 0x0000780001007387 */ /* 0x0003e80000100800 */
[----:B-1----:R-:W4:Y:S01]  /*9080*/  LDL R0, [R1+0x38] ;  /* 0x0000380001007983 */ /* 0x002f220000100800 */
[----:B------:R-:W-:Y:S01]  /*9090*/  SHF.L.U64.HI R198, R2, 0x1, R198 ;  /* 0x0000000102c67819 */ /* 0x000fe200000102c6 */
[----:B0-----:R-:W-:-:S02]  /*90a0*/  UIADD3.64 UR24, UPT, UPT, UR14, 0x2, URZ ;  /* 0x000000020e187897 */ /* 0x001fc4000fffe0ff */
[----:B------:R-:W-:-:S03]  /*90b0*/  UIADD3.64 UR26, UPT, UPT, UR14, 0x4, URZ ;  /* 0x000000040e1a7897 */ /* 0x000fc6000fffe0ff */
[----:B------:R-:W4:Y:S01]  /*90c0*/  LDL R198, [R1+0x2c] ;  /* 0x00002c0001c67983 */ /* 0x000f220000100800 */
[----:B--2---:R-:W-:-:S03]  /*90d0*/  SHF.L.U64.HI R197, R36, 0x1, R197 ;  /* 0x0000000124c57819 */ /* 0x004fc600000102c5 */
[----:B------:R0:W5:Y:S04]  /*90e0*/  LDL.LU R36, [R1+0x80] ;  /* 0x0000800001247983 */ /* 0x0001680000300800 */
[----:B------:R1:W-:Y:S01]  /*90f0*/  STL [R1+0x14], R197 ;  /* 0x000014c501007387 */ /* 0x0003e20000100800 */
[----:B---3--:R-:W-:-:S03]  /*9100*/  SHF.L.U64.HI R196, R3, 0x1, R196 ;  /* 0x0000000103c47819 */ /* 0x008fc600000102c4 */
[----:B-1----:R-:W2:Y:S04]  /*9110*/  LDL R197, [R1+0x30] ;  /* 0x0000300001c57983 */ /* 0x002ea80000100800 */
[----:B------:R0:W5:Y:S04]  /*9120*/  LDL.LU R3, [R1+0x7c] ;  /* 0x00007c0001037983 */ /* 0x0001680000300800 */
[----:B------:R1:W-:Y:S01]  /*9130*/  STL [R1+0x18], R196 ;  /* 0x000018c401007387 */ /* 0x0003e20000100800 */
[----:B----4-:R-:W-:-:S03]  /*9140*/  SHF.L.U64.HI R195, R0, 0x1, R195 ;  /* 0x0000000100c37819 */ /* 0x010fc600000102c3 */
[----:B-1----:R-:W3:Y:S04]  /*9150*/  LDL R196, [R1+0x34] ;  /* 0x0000340001c47983 */ /* 0x002ee80000100800 */
[----:B------:R0:W5:Y:S04]  /*9160*/  LDL.LU R0, [R1+0x78] ;  /* 0x0000780001007983 */ /* 0x0001680000300800 */
[----:B------:R1:W-:Y:S04]  /*9170*/  STL [R1+0x1c], R195 ;  /* 0x00001cc301007387 */ /* 0x0003e80000100800 */
[----:B-1----:R-:W4:Y:S01]  /*9180*/  LDL R195, [R1+0x10] ;  /* 0x0000100001c37983 */ /* 0x002f220000100800 */
[----:B------:R-:W-:Y:S01]  /*9190*/  UMOV UR5, UR7 ;  /* 0x0000000700057c82 */ /* 0x000fe20008000000 */
[----:B------:R-:W-:Y:S01]  /*91a0*/  UMOV UR20, 0x1 ;  /* 0x0000000100147882 */ /* 0x000fe20000000000 */
[----:B------:R-:W-:Y:S01]  /*91b0*/  UMOV UR4, URZ ;  /* 0x000000ff00047c82 */ /* 0x000fe20008000000 */
[----:B----4-:R-:W-:-:S02]  /*91c0*/  SHF.L.U64.HI R195, R195, 0x1, R194 ;  /* 0x00000001c3c37819 */ /* 0x010fc400000102c2 */
[----:B---3--:R-:W-:Y:S02]  /*91d0*/  SHF.L.U64.HI R194, R196, 0x1, R193 ;  /* 0x00000001c4c27819 */ /* 0x008fe400000102c1 */
[----:B--2---:R-:W-:Y:S01]  /*91e0*/  SHF.L.U64.HI R193, R197, 0x1, R192 ;  /* 0x00000001c5c17819 */ /* 0x004fe200000102c0 */
[----:B------:R0:W-:Y:S01]  /*91f0*/  STL [R1+0x20], R195 ;  /* 0x000020c301007387 */ /* 0x0001e20000100800 */
[----:B------:R-:W-:Y:S02]  /*9200*/  SHF.L.U64.HI R192, R198, 0x1, R191 ;  /* 0x00000001c6c07819 */ /* 0x000fe400000102bf */
[----:B------:R-:W-:Y:S01]  /*9210*/  SHF.L.U64.HI R191, R223, 0x1, R190 ;  /* 0x00000001dfbf7819 */ /* 0x000fe200000102be */
[----:B------:R0:W-:Y:S01]  /*9220*/  STL [R1+0x44], R194 ;  /* 0x000044c201007387 */ /* 0x0001e20000100800 */
[----:B------:R-:W-:Y:S02]  /*9230*/  SHF.L.U64.HI R190, R222, 0x1, R189 ;  /* 0x00000001debe7819 */ /* 0x000fe400000102bd */
[----:B------:R-:W-:Y:S01]  /*9240*/  SHF.L.U64.HI R189, R220, 0x1, R188 ;  /* 0x00000001dcbd7819 */ /* 0x000fe200000102bc */
[----:B------:R0:W-:Y:S01]  /*9250*/  STL [R1+0x48], R193 ;  /* 0x000048c101007387 */ /* 0x0001e20000100800 */
[----:B------:R-:W-:-:S02]  /*9260*/  SHF.L.U64.HI R188, R219, 0x1, R63 ;  /* 0x00000001dbbc7819 */ /* 0x000fc4000001023f */
[----:B------:R-:W-:Y:S01]  /*9270*/  SHF.L.U64.HI R63, R217, 0x1, R62 ;  /* 0x00000001d93f7819 */ /* 0x000fe2000001023e */
        /* <DEDUP_REMOVED lines=10> */
[----:B------:R-:W-:Y:S01]  /*9320*/  SHF.L.U64.HI R52, R247, 0x1, R35 ;  /* 0x00000001f7347819 */ /* 0x000fe20000010223 */
[----:B------:R-:W-:Y:S01]  /*9330*/  IMAD.MOV.U32 R52, RZ, RZ, R4 ;  /* 0x000000ffff347224 */ /* 0x000fe200078e0004 */
[----:B------:R-:W-:Y:S01]  /*9340*/  SHF.L.U64.HI R35, R246, 0x1, R34 ;  /* 0x00000001f6237819 */ /* 0x000fe20000010222 */
[----:B------:R0:W-:Y:S01]  /*9350*/  STL [R1+0x5c], R188 ;  /* 0x00005cbc01007387 */ /* 0x0001e20000100800 */
[----:B------:R-:W-:Y:S01]  /*9360*/  SHF.L.U64.HI R34, R245, 0x1, R33 ;  /* 0x00000001f5227819 */ /* 0x000fe20000010221 */
[----:B------:R-:W-:Y:S01]  /*9370*/  IMAD.MOV.U32 R53, RZ, RZ, R5 ;  /* 0x000000ffff357224 */ /* 0x000fe200078e0005 */
[----:B------:R-:W-:Y:S01]  /*9380*/  SHF.L.U64.HI R33, R244, 0x1, R32 ;  /* 0x00000001f4217819 */ /* 0x000fe20000010220 */
[----:B------:R0:W-:Y:S01]  /*9390*/  STL [R1+0x60], R63 ;  /* 0x0000603f01007387 */ /* 0x0001e20000100800 */
[----:B------:R-:W-:-:S02]  /*93a0*/  SHF.L.U64.HI R32, R243, 0x1, R31 ;  /* 0x00000001f3207819 */ /* 0x000fc4000001021f */
[----:B------:R-:W-:Y:S01]  /*93b0*/  SHF.L.U64.HI R31, R242, 0x1, R30 ;  /* 0x00000001f21f7819 */ /* 0x000fe2000001021e */
[----:B------:R0:W-:Y:S01]  /*93c0*/  STL [R1+0x64], R62 ;  /* 0x0000643e01007387 */ /* 0x0001e20000100800 */
[----:B------:R-:W-:Y:S02]  /*93d0*/  SHF.L.U64.HI R30, R241, 0x1, R29 ;  /* 0x00000001f11e7819 */ /* 0x000fe4000001021d */
[----:B------:R-:W-:Y:S02]  /*93e0*/  SHF.L.U64.HI R29, R240, 0x1, R28 ;  /* 0x00000001f01d7819 */ /* 0x000fe4000001021c */
[----:B------:R-:W-:Y:S02]  /*93f0*/  SHF.L.U64.HI R28, R239, 0x1, R27 ;  /* 0x00000001ef1c7819 */ /* 0x000fe4000001021b */
[----:B------:R-:W-:Y:S02]  /*9400*/  SHF.L.U64.HI R27, R238, 0x1, R26 ;  /* 0x00000001ee1b7819 */ /* 0x000fe4000001021a */
[----:B------:R-:W-:-:S02]  /*9410*/  SHF.L.U64.HI R26, R237, 0x1, R25 ;  /* 0x00000001ed1a7819 */ /* 0x000fc40000010219 */
[----:B------:R-:W-:Y:S02]  /*9420*/  SHF.L.U64.HI R25, R236, 0x1, R24 ;  /* 0x00000001ec197819 */ /* 0x000fe40000010218 */
        /* <DEDUP_REMOVED lines=30> */
[----:B0-----:R-:W-:-:S07]  /*9610*/  SHF.L.U64.HI R6, R51, 0x1, R214 ;  /* 0x0000000133067819 */ /* 0x001fce00000102d6 */
.L_x_11:
[----:B------:R-:W2:Y:S01]  /*9620*/  LDL R9, [R1+0x68] ;  /* 0x0000680001097983 */ /* 0x000ea20000100800 */
[C---:B-----5:R-:W-:Y:S02]  /*9630*/  ISETP.GT.AND P5, PT, R3.reuse, 0x1, PT ;  /* 0x000000010300780c */ /* 0x060fe40003fa4270 */
[----:B------:R-:W-:Y:S02]  /*9640*/  IADD3 R8, P1, PT, R2, R52, RZ ;  /* 0x0000003402087210 */ /* 0x000fe40007f3e0ff */
[----:B------:R-:W-:Y:S02]  /*9650*/  PRMT R4, RZ, 0x7610, R4 ;  /* 0x00007610ff047816 */ /* 0x000fe40000000004 */
[----:B------:R-:W-:Y:S01]  /*9660*/  ISETP.GT.AND P3, PT, R3, 0x2, PT ;  /* 0x000000020300780c */ /* 0x000fe20003f64270 */
[----:B--2---:R-:W-:-:S06]  /*9670*/  IMAD.X R9, R53, 0x1, R9, P1 ;  /* 0x0000000135097824 */ /* 0x004fcc00008e0609 */
[----:B------:R0:W5:Y:S04]  /*9680*/  @P5 LDG.E.U16 R4, desc[UR22][R8.64] ;  /* 0x0000001608045981 */ /* 0x000168000c1e1500 */
[----:B------:R-:W0:Y:S01]  /*9690*/  LDL R9, [R1+0x40] ;  /* 0x0000400001097983 */ /* 0x000e220000100800 */
[----:B------:R-:W-:Y:S02]  /*96a0*/  SHF.R.S32.HI R7, RZ, 0x1f, R2 ;  /* 0x0000001fff077819 */ /* 0x000fe40000011402 */
[C---:B------:R-:W-:Y:S02]  /*96b0*/  LEA R6, P4, R2.reuse, R52, 0x1 ;  /* 0x0000003402067211 */ /* 0x040fe400078808ff */
[----:B------:R-:W-:Y:S02]  /*96c0*/  SHF.L.U64.HI R7, R2, 0x1, R7 ;  /* 0x0000000102077819 */ /* 0x000fe40000010207 */
[----:B------:R-:W-:-:S03]  /*96d0*/  PRMT R5, RZ, 0x7610, R5 ;  /* 0x00007610ff057816 */ /* 0x000fc60000000005 */
[----:B------:R-:W-:Y:S01]  /*96e0*/  IMAD.X R7, R53, 0x1, R7, P4 ;  /* 0x0000000135077824 */ /* 0x000fe200020e0607 */
[----:B------:R-:W-:-:S04]  /*96f0*/  ISETP.GT.AND P1, PT, R3, 0x3, PT ;  /* 0x000000030300780c */ /* 0x000fc80003f24270 */
[----:B------:R1:W2:Y:S01]  /*9700*/  @P3 LDG.E.U16 R5, desc[UR22][R6.64] ;  /* 0x0000001606053981 */ /* 0x0002a2000c1e1500 */
[----:B------:R-:W-:-:S03]  /*9710*/  PRMT R204, RZ, 0x7610, R204 ;  /* 0x00007610ffcc7816 */ /* 0x000fc600000000cc */
[----:B------:R-:W1:Y:S01]  /*9720*/  LDL R7, [R1+0x3c] ;  /* 0x00003c0001077983 */ /* 0x000e620000100800 */
[----:B0-----:R-:W-:-:S03]  /*9730*/  LEA R8, P6, R9, R52, 0x1 ;  /* 0x0000003409087211 */ /* 0x001fc600078c08ff */
[----:B------:R-:W3:Y:S02]  /*9740*/  LDL R9, [R1+0x14] ;  /* 0x0000140001097983 */ /* 0x000ee40000100800 */
[----:B---3--:R-:W-:-:S05]  /*9750*/  IMAD.X R9, R53, 0x1, R9, P6 ;  /* 0x0000000135097824 */ /* 0x008fca00030e0609 */
[----:B------:R0:W2:Y:S04]  /*9760*/  @P1 LDG.E.U16 R204, desc[UR22][R8.64] ;  /* 0x0000001608cc1981 */ /* 0x0000a8000c1e1500 */
[----:B------:R-:W0:Y:S01]  /*9770*/  LDL R9, [R1+0x38] ;  /* 0x0000380001097983 */ /* 0x000e220000100800 */
[----:B-1----:R-:W-:-:S03]  /*9780*/  LEA R6, P5, R7, R52, 0x1 ;  /* 0x0000003407067211 */ /* 0x002fc600078a08ff */
[----:B------:R-:W3:Y:S01]  /*9790*/  LDL R7, [R1+0x18] ;  /* 0x0000180001077983 */ /* 0x000ee20000100800 */
[----:B------:R-:W-:Y:S02]  /*97a0*/  ISETP.GT.AND P4, PT, R3, 0x4, PT ;  /* 0x000000040300780c */ /* 0x000fe40003f84270 */
[----:B------:R-:W-:Y:S02]  /*97b0*/  PRMT R202, RZ, 0x7610, R202 ;  /* 0x00007610ffca7816 */ /* 0x000fe400000000ca */
[----:B0-----:R-:W-:Y:S02]  /*97c0*/  LEA R8, P6, R9, R52, 0x1 ;  /* 0x0000003409087211 */ /* 0x001fe400078c08ff */
[----:B------:R-:W4:Y:S01]  /*97d0*/  LDL R9, [R1+0x1c] ;  /* 0x00001c0001097983 */ /* 0x000f220000100800 */
[----:B---3--:R-:W-:Y:S01]  /*97e0*/  IMAD.X R7, R53, 0x1, R7, P5 ;  /* 0x0000000135077824 */ /* 0x008fe200028e0607 */
[----:B------:R-:W-:-:S05]  /*97f0*/  ISETP.GT.AND P3, PT, R3, 0x5, PT ;  /* 0x000000050300780c */ /* 0x000fca0003f64270 */
[----:B------:R0:W3:Y:S01]  /*9800*/  @P4 LDG.E.U16 R202, desc[UR22][R6.64] ;  /* 0x0000001606ca4981 */ /* 0x0000e2000c1e1500 */
[----:B------:R-:W-:-:S03]  /*9810*/  PRMT R203, RZ, 0x7610, R203 ;  /* 0x00007610ffcb7816 */ /* 0x000fc600000000cb */
[----:B------:R-:W0:Y:S01]  /*9820*/  LDL R7, [R1+0x10] ;  /* 0x0000100001077983 */ /* 0x000e220000100800 */
[----:B----4-:R-:W-:-:S05]  /*9830*/  IMAD.X R9, R53, 0x1, R9, P6 ;  /* 0x0000000135097824 */ /* 0x010fca00030e0609 */
[----:B------:R1:W3:Y:S04]  /*9840*/  @P3 LDG.E.U16 R203, desc[UR22][R8.64] ;  /* 0x0000001608cb3981 */ /* 0x0002e8000c1e1500 */
[----:B------:R-:W1:Y:S01]  /*9850*/  LDL R9, [R1+0x34] ;  /* 0x0000340001097983 */ /* 0x000e620000100800 */
[----:B0-----:R-:W-:-:S03]  /*9860*/  LEA R6, P5, R7, R52, 0x1 ;  /* 0x0000003407067211 */ /* 0x001fc600078a08ff */
[----:B------:R-:W4:Y:S01]  /*9870*/  LDL R7, [R1+0x20] ;  /* 0x0000200001077983 */ /* 0x000f220000100800 */
[----:B------:R-:W-:Y:S02]  /*9880*/  ISETP.GT.AND P1, PT, R3, 0x6, PT ;  /* 0x000000060300780c */ /* 0x000fe40003f24270 */
[----:B------:R-:W-:Y:S02]  /*9890*/  PRMT R201, RZ, 0x7610, R201 ;  /* 0x00007610ffc97816 */ /* 0x000fe400000000c9 */
[----:B-1----:R-:W-:Y:S02]  /*98a0*/  LEA R8, P6, R9, R52, 0x1 ;  /* 0x0000003409087211 */ /* 0x002fe400078c08ff */
[----:B------:R-:W2:Y:S01]  /*98b0*/  LDL R9, [R1+0x44] ;  /* 0x0000440001097983 */ /* 0x000ea20000100800 */
[----:B----4-:R-:W-:Y:S01]  /*98c0*/  IMAD.X R7, R53, 0x1, R7, P5 ;  /* 0x0000000135077824 */ /* 0x010fe200028e0607 */
[----:B------:R-:W-:-:S05]  /*98d0*/  ISETP.GT.AND P4, PT, R3, 0x7, PT ;  /* 0x000000070300780c */ /* 0x000fca0003f84270 */
[----:B------:R0:W5:Y:S01]  /*98e0*/  @P1 LDG.E.U16 R201, desc[UR22][R6.64] ;  /* 0x0000001606c91981 */ /* 0x000162000c1e1500 */
[----:B------:R-:W-:-:S03]  /*98f0*/  PRMT R200, RZ, 0x7610, R200 ;  /* 0x00007610ffc87816 */ /* 0x000fc600000000c8 */
[----:B------:R-:W0:Y:S01]  /*9900*/  LDL R7, [R1+0x30] ;  /* 0x0000300001077983 */ /* 0x000e220000100800 */
[----:B--2---:R-:W-:-:S05]  /*9910*/  IMAD.X R9, R53, 0x1, R9, P6 ;  /* 0x0000000135097824 */ /* 0x004fca00030e0609 */
[----:B------:R1:W5:Y:S04]  /*9920*/  @P4 LDG.E.U16 R200, desc[UR22][R8.64] ;  /* 0x0000001608c84981 */ /* 0x000368000c1e1500 */
[----:B------:R-:W1:Y:S01]  /*9930*/  LDL R9, [R1+0x2c] ;  /* 0x00002c0001097983 */ /* 0x000e620000100800 */
[----:B0-----:R-:W-:-:S03]  /*9940*/  LEA R6, P5, R7, R52, 0x1 ;  /* 0x0000003407067211 */ /* 0x001fc600078a08ff */
[----:B------:R-:W2:Y:S01]  /*9950*/  LDL R7, [R1+0x48] ;  /* 0x0000480001077983 */ /* 0x000ea20000100800 */
[----:B------:R-:W-:Y:S02]  /*9960*/  ISETP.GT.AND P3, PT, R3, 0x8, PT ;  /* 0x000000080300780c */ /* 0x000fe40003f64270 */
[----:B------:R-:W-:Y:S02]  /*9970*/  PRMT R198, RZ, 0x7610, R198 ;  /* 0x00007610ffc67816 */ /* 0x000fe400000000c6 */
[----:B-1----:R-:W-:Y:S02]  /*9980*/  LEA R8, P6, R9, R52, 0x1 ;  /* 0x0000003409087211 */ /* 0x002fe400078c08ff */
[----:B------:R-:W4:Y:S01]  /*9990*/  LDL R9, [R1+0x4c] ;  /* 0x00004c0001097983 */ /* 0x000f220000100800 */
[----:B--2---:R-:W-:Y:S01]  /*99a0*/  IMAD.X R7, R53, 0x1, R7, P5 ;  /* 0x0000000135077824 */ /* 0x004fe200028e0607 */
[----:B------:R-:W-:-:S05]  /*99b0*/  ISETP.GT.AND P1, PT, R3, 0x9, PT ;  /* 0x000000090300780c */ /* 0x000fca0003f24270 */
[----:B------:R0:W5:Y:S01]  /*99c0*/  @P3 LDG.E.U16 R198, desc[UR22][R6.64] ;  /* 0x0000001606c63981 */ /* 0x000162000c1e1500 */
[----:B------:R-:W-:-:S03]  /*99d0*/  PRMT R199, RZ, 0x7610, R199 ;  /* 0x00007610ffc77816 */ /* 0x000fc600000000c7 */
[----:B------:R-:W0:Y:S01]  /*99e0*/  LDL R7, [R1+0xc] ;  /* 0x00000c0001077983 */ /* 0x000e220000100800 */
[----:B----4-:R-:W-:-:S05]  /*99f0*/  IMAD.X R9, R53, 0x1, R9, P6 ;  /* 0x0000000135097824 */ /* 0x010fca00030e0609 */
        /* <DEDUP_REMOVED lines=29> */
[----:B------:R-:W1:Y:S01]  /*9bd0*/  LDL R9, [R1] ;  /* 0x0000000001097983 */ /* 0x000e620000100800 */
[----:B0-----:R-:W-:-:S03]  /*9be0*/  LEA R6, P5, R7, R52, 0x1 ;  /* 0x0000003407067211 */ /* 0x001fc600078a08ff */
[----:B------:R-:W2:Y:S01]  /*9bf0*/  LDL R7, [R1+0x60] ;  /* 0x0000600001077983 */ /* 0x000ea20000100800 */
[----:B------:R-:W-:Y:S02]  /*9c00*/  ISETP.GT.AND P3, PT, R3, 0xe, PT ;  /* 0x0000000e0300780c */ /* 0x000fe40003f64270 */
[----:B------:R-:W-:Y:S02]  /*9c10*/  PRMT R11, RZ, 0x7610, R11 ;  /* 0x00007610ff0b7816 */ /* 0x000fe4000000000b */
[----:B-1----:R-:W-:Y:S02]  /*9c20*/  LEA R8, P6, R9, R52, 0x1 ;  /* 0x0000003409087211 */ /* 0x002fe400078c08ff */
[----:B------:R-:W4:Y:S01]  /*9c30*/  LDL R9, [R1+0x64] ;  /* 0x0000640001097983 */ /* 0x000f220000100800 */
[----:B--2---:R-:W-:Y:S01]  /*9c40*/  IMAD.X R7, R53, 0x1, R7, P5 ;  /* 0x0000000135077824 */ /* 0x004fe200028e0607 */
[C---:B------:R-:W-:Y:S02]  /*9c50*/  ISETP.GT.AND P1, PT, R3.reuse, 0xf, PT ;  /* 0x0000000f0300780c */ /* 0x040fe40003f24270 */
[----:B------:R-:W-:-:S03]  /*9c60*/  ISETP.GT.AND P4, PT, R3, 0x10, PT ;  /* 0x000000100300780c */ /* 0x000fc60003f84270 */
[----:B------:R0:W5:Y:S01]  /*9c70*/  @P3 LDG.E.U16 R11, desc[UR22][R6.64] ;  /* 0x00000016060b3981 */ /* 0x000162000c1e1500 */
[----:B------:R-:W-:Y:S02]  /*9c80*/  PRMT R194, RZ, 0x7610, R194 ;  /* 0x00007610ffc27816 */ /* 0x000fe400000000c2 */
[----:B0-----:R-:W-:Y:S02]  /*9c90*/  SHF.R.S32.HI R7, RZ, 0x1f, R252 ;  /* 0x0000001fff077819 */ /* 0x001fe400000114fc */
[C---:B------:R-:W-:Y:S02]  /*9ca0*/  LEA R6, P5, R252.reuse, R52, 0x1 ;  /* 0x00000034fc067211 */ /* 0x040fe400078a08ff */
[----:B------:R-:W-:Y:S02]  /*9cb0*/  SHF.L.U64.HI R7, R252, 0x1, R7 ;  /* 0x00000001fc077819 */ /* 0x000fe40000010207 */
[----:B------:R-:W-:-:S03]  /*9cc0*/  PRMT R193, RZ, 0x7610, R193 ;  /* 0x00007610ffc17816 */ /* 0x000fc600000000c1 */
[----:B------:R-:W-:Y:S01]  /*9cd0*/  IMAD.X R7, R53, 0x1, R7, P5 ;  /* 0x0000000135077824 */ /* 0x000fe200028e0607 */
[----:B------:R-:W-:-:S04]  /*9ce0*/  ISETP.GT.AND P3, PT, R3, 0x11, PT ;  /* 0x000000110300780c */ /* 0x000fc80003f64270 */
[----:B------:R0:W5:Y:S01]  /*9cf0*/  @P4 LDG.E.U16 R193, desc[UR22][R6.64] ;  /* 0x0000001606c14981 */ /* 0x000162000c1e1500 */
[----:B------:R-:W-:Y:S02]  /*9d00*/  PRMT R12, RZ, 0x7610, R12 ;  /* 0x00007610ff0c7816 */ /* 0x000fe4000000000c */
[----:B0-----:R-:W-:Y:S02]  /*9d10*/  SHF.R.S32.HI R7, RZ, 0x1f, R250 ;  /* 0x0000001fff077819 */ /* 0x001fe400000114fa */
[C---:B------:R-:W-:Y:S02]  /*9d20*/  LEA R6, P5, R250.reuse, R52, 0x1 ;  /* 0x00000034fa067211 */ /* 0x040fe400078a08ff */
[----:B------:R-:W-:Y:S02]  /*9d30*/  SHF.L.U64.HI R7, R250, 0x1, R7 ;  /* 0x00000001fa077819 */ /* 0x000fe40000010207 */
[----:B------:R-:W-:-:S03]  /*9d40*/  PRMT R192, RZ, 0x7610, R192 ;  /* 0x00007610ffc07816 */ /* 0x000fc600000000c0 */
[----:B------:R-:W-:Y:S01]  /*9d50*/  IMAD.X R7, R53, 0x1, R7, P5 ;  /* 0x0000000135077824 */ /* 0x000fe200028e0607 */
[----:B------:R-:W-:Y:S02]  /*9d60*/  ISETP.GT.AND P4, PT, R3, 0x13, PT ;  /* 0x000000130300780c */ /* 0x000fe40003f84270 */
[----:B------:R-:W-:Y:S02]  /*9d70*/  PRMT R13, RZ, 0x7610, R13 ;  /* 0x00007610ff0d7816 */ /* 0x000fe4000000000d */
[----:B------:R-:W-:Y:S02]  /*9d80*/  PRMT R14, RZ, 0x7610, R14 ;  /* 0x00007610ff0e7816 */ /* 0x000fe4000000000e */
[----:B------:R-:W-:Y:S02]  /*9d90*/  PRMT R191, RZ, 0x7610, R191 ;  /* 0x00007610ffbf7816 */ /* 0x000fe400000000bf */
[----:B------:R-:W-:Y:S02]  /*9da0*/  PRMT R15, RZ, 0x7610, R15 ;  /* 0x00007610ff0f7816 */ /* 0x000fe4000000000f */
        /* <DEDUP_REMOVED lines=19> */
[----:B------:R-:W-:Y:S01]  /*9ee0*/  PRMT R25, RZ, 0x7610, R25 ;  /* 0x00007610ff197816 */ /* 0x000fe20000000019 */
[----:B----4-:R-:W-:-:S05]  /*9ef0*/  IMAD.X R9, R53, 0x1, R9, P6 ;  /* 0x0000000135097824 */ /* 0x010fca00030e0609 */
[----:B------:R0:W5:Y:S01]  /*9f00*/  @P1 LDG.E.U16 R194, desc[UR22][R8.64] ;  /* 0x0000001608c21981 */ /* 0x000162000c1e1500 */
[----:B------:R-:W-:Y:S02]  /*9f10*/  ISETP.GT.AND P1, PT, R3, 0x12, PT ;  /* 0x000000120300780c */ /* 0x000fe40003f24270 */
[----:B0-----:R-:W-:Y:S02]  /*9f20*/  SHF.R.S32.HI R9, RZ, 0x1f, R251 ;  /* 0x0000001fff097819 */ /* 0x001fe400000114fb */
[C---:B------:R-:W-:Y:S02]  /*9f30*/  LEA R8, P6, R251.reuse, R52, 0x1 ;  /* 0x00000034fb087211 */ /* 0x040fe400078c08ff */
[----:B------:R-:W-:-:S07]  /*9f40*/  SHF.L.U64.HI R9, R251, 0x1, R9 ;  /* 0x00000001fb097819 */ /* 0x000fce0000010209 */
[----:B------:R0:W5:Y:S01]  /*9f50*/  @P1 LDG.E.U16 R192, desc[UR22][R6.64] ;  /* 0x0000001606c01981 */ /* 0x000162000c1e1500 */
[----:B------:R-:W-:-:S05]  /*9f60*/  IMAD.X R9, R53, 0x1, R9, P6 ;  /* 0x0000000135097824 */ /* 0x000fca00030e0609 */
[----:B------:R1:W5:Y:S01]  /*9f70*/  @P3 LDG.E.U16 R12, desc[UR22][R8.64] ;  /* 0x00000016080c3981 */ /* 0x000362000c1e1500 */
[----:B0-----:R-:W-:Y:S02]  /*9f80*/  SHF.R.S32.HI R7, RZ, 0x1f, R248 ;  /* 0x0000001fff077819 */ /* 0x001fe400000114f8 */
[----:B------:R-:W-:Y:S02]  /*9f90*/  ISETP.GT.AND P3, PT, R3, 0x14, PT ;  /* 0x000000140300780c */ /* 0x000fe40003f64270 */
[----:B-1----:R-:W-:Y:S02]  /*9fa0*/  SHF.R.S32.HI R9, RZ, 0x1f, R249 ;  /* 0x0000001fff097819 */ /* 0x002fe400000114f9 */
[CC--:B------:R-:W-:Y:S02]  /*9fb0*/  LEA R8, P6, R249.reuse, R52.reuse, 0x1 ;  /* 0x00000034f9087211 */ /* 0x0c0fe400078c08ff */
[----:B------:R-:W-:Y:S02]  /*9fc0*/  SHF.L.U64.HI R9, R249, 0x1, R9 ;  /* 0x00000001f9097819 */ /* 0x000fe40000010209 */
[----:B------:R-:W-:-:S02]  /*9fd0*/  LEA R6, P5, R248, R52, 0x1 ;  /* 0x00000034f8067211 */ /* 0x000fc400078a08ff */
[----:B------:R-:W-:Y:S01]  /*9fe0*/  SHF.L.U64.HI R7, R248, 0x1, R7 ;  /* 0x00000001f8077819 */ /* 0x000fe20000010207 */
[----:B------:R-:W-:Y:S01]  /*9ff0*/  IMAD.X R9, R53, 0x1, R9, P6 ;  /* 0x0000000135097824 */ /* 0x000fe200030e0609 */
[----:B------:R-:W-:-:S03]  /*a000*/  ISETP.GT.AND P1, PT, R3, 0x15, PT ;  /* 0x000000150300780c */ /* 0x000fc60003f24270 */
[----:B------:R-:W-:Y:S01]  /*a010*/  IMAD.X R7, R53, 0x1, R7, P5 ;  /* 0x0000000135077824 */ /* 0x000fe200028e0607 */
[----:B------:R0:W5:Y:S01]  /*a020*/  @P4 LDG.E.U16 R13, desc[UR22][R8.64] ;  /* 0x00000016080d4981 */ /* 0x000162000c1e1500 */
[----:B------:R-:W-:-:S03]  /*a030*/  ISETP.GT.AND P4, PT, R3, 0x16, PT ;  /* 0x000000160300780c */ /* 0x000fc60003f84270 */
[----:B------:R1:W5:Y:S01]  /*a040*/  @P3 LDG.E.U16 R14, desc[UR22][R6.64] ;  /* 0x00000016060e3981 */ /* 0x000362000c1e1500 */
[----:B0-----:R-:W-:Y:S02]  /*a050*/  SHF.R.S32.HI R9, RZ, 0x1f, R247 ;  /* 0x0000001fff097819 */ /* 0x001fe400000114f7 */
[CC--:B------:R-:W-:Y:S02]  /*a060*/  LEA R8, P6, R247.reuse, R52.reuse, 0x1 ;  /* 0x00000034f7087211 */ /* 0x0c0fe400078c08ff */
[----:B------:R-:W-:Y:S02]  /*a070*/  SHF.L.U64.HI R9, R247, 0x1, R9 ;  /* 0x00000001f7097819 */ /* 0x000fe40000010209 */
[----:B-1----:R-:W-:Y:S02]  /*a080*/  SHF.R.S32.HI R7, RZ, 0x1f, R246 ;  /* 0x0000001fff077819 */ /* 0x002fe400000114f6 */
[C---:B------:R-:W-:Y:S01]  /*a090*/  LEA R6, P5, R246.reuse, R52, 0x1 ;  /* 0x00000034f6067211 */ /* 0x040fe200078a08ff */
[----:B------:R-:W-:Y:S01]  /*a0a0*/  IMAD.X R9, R53, 0x1, R9, P6 ;  /* 0x0000000135097824 */ /* 0x000fe200030e0609 */
[----:B------:R-:W-:-:S02]  /*a0b0*/  SHF.L.U64.HI R7, R246, 0x1, R7 ;  /* 0x00000001f6077819 */ /* 0x000fc40000010207 */
[----:B------:R-:W-:Y:S02]  /*a0c0*/  ISETP.GT.AND P3, PT, R3, 0x17, PT ;  /* 0x000000170300780c */ /* 0x000fe40003f64270 */
[----:B------:R0:W5:Y:S01]  /*a0d0*/  @P1 LDG.E.U16 R191, desc[UR22][R8.64] ;  /* 0x0000001608bf1981 */ /* 0x000162000c1e1500 */
[----:B------:R-:W-:Y:S01]  /*a0e0*/  IMAD.X R7, R53, 0x1, R7, P5 ;  /* 0x0000000135077824 */ /* 0x000fe200028e0607 */
[----:B------:R-:W-:-:S04]  /*a0f0*/  ISETP.GT.AND P1, PT, R3, 0x18, PT ;  /* 0x000000180300780c */ /* 0x000fc80003f24270 */
        /* <DEDUP_REMOVED lines=128> */
[----:B------:R-:W-:Y:S02]  /*a900*/  PRMT R34, RZ, 0x7610, R34 ;  /* 0x00007610ff227816 */ /* 0x000fe40000000022 */
[----:B------:R-:W-:Y:S01]  /*a910*/  PRMT R33, RZ, 0x7610, R33 ;  /* 0x00007610ff217816 */ /* 0x000fe20000000021 */
[----:B------:R-:W-:Y:S01]  /*a920*/  IMAD.X R7, R53, 0x1, R7, P5 ;  /* 0x0000000135077824 */ /* 0x000fe200028e0607 */
[C---:B------:R-:W-:Y:S02]  /*a930*/  ISETP.GT.AND P1, PT, R3.reuse, 0x2d, PT ;  /* 0x0000002d0300780c */ /* 0x040fe40003f24270 */
        /* <DEDUP_REMOVED lines=35> */
[----:B------:R-:W-:Y:S01]  /*ab70*/  PRMT R31, RZ, 0x7610, R31 ;  /* 0x00007610ff1f7816 */ /* 0x000fe2000000001f */
[----:B------:R-:W-:Y:S01]  /*ab80*/  IMAD.X R9, R53, 0x1, R9, P3 ;  /* 0x0000000135097824 */ /* 0x000fe200018e0609 */
[----:B------:R-:W-:-:S02]  /*ab90*/  LEA R6, P1, R206, R52, 0x1 ;  /* 0x00000034ce067211 */ /* 0x000fc400078208ff */
[----:B------:R-:W-:Y:S02]  /*aba0*/  SHF.L.U64.HI R7, R206, 0x1, R7 ;  /* 0x00000001ce077819 */ /* 0x000fe40000010207 */
[----:B------:R-:W-:Y:S01]  /*abb0*/  PRMT R29, RZ, 0x7610, R29 ;  /* 0x00007610ff1d7816 */ /* 0x000fe2000000001d */
[----:B------:R0:W5:Y:S02]  /*abc0*/  @P4 LDG.E.U16 R31, desc[UR22][R8.64] ;  /* 0x00000016081f4981 */ /* 0x000164000c1e1500 */
[----:B------:R-:W-:Y:S01]  /*abd0*/  IMAD.X R7, R53, 0x1, R7, P1 ;  /* 0x0000000135077824 */ /* 0x000fe200008e0607 */
[----:B------:R-:W-:-:S04]  /*abe0*/  ISETP.GT.AND P3, PT, R3, 0x33, PT ;  /* 0x000000330300780c */ /* 0x000fc80003f64270 */
[----:B------:R1:W5:Y:S01]  /*abf0*/  @P5 LDG.E.U16 R29, desc[UR22][R6.64] ;  /* 0x00000016061d5981 */ /* 0x000362000c1e1500 */
[----:B0-----:R-:W-:-:S04]  /*ac00*/  SHF.R.S32.HI R9, RZ, 0x1f, R39 ;  /* 0x0000001fff097819 */ /* 0x001fc80000011427 */
[C---:B------:R-:W-:Y:S02]  /*ac10*/  SHF.L.U64.HI R9, R39.reuse, 0x1, R9 ;  /* 0x0000000127097819 */ /* 0x040fe40000010209 */
[----:B-1----:R-:W-:Y:S02]  /*ac20*/  LEA R6, P1, R39, R52, 0x1 ;  /* 0x0000003427067211 */ /* 0x002fe400078208ff */
[----:B------:R-:W-:-:S03]  /*ac30*/  PRMT R30, RZ, 0x7610, R30 ;  /* 0x00007610ff1e7816 */ /* 0x000fc6000000001e */
[----:B------:R-:W-:Y:S01]  /*ac40*/  IMAD.X R7, R53, 0x1, R9, P1 ;  /* 0x0000000135077824 */ /* 0x000fe200008e0609 */
[----:B------:R-:W-:-:S04]  /*ac50*/  SHF.R.S32.HI R9, RZ, 0x1f, R40 ;  /* 0x0000001fff097819 */ /* 0x000fc80000011428 */
[----:B------:R0:W5:Y:S01]  /*ac60*/  @P3 LDG.E.U16 R30, desc[UR22][R6.64] ;  /* 0x00000016061e3981 */ /* 0x000162000c1e1500 */
[----:B------:R-:W-:Y:S02]  /*ac70*/  ISETP.GT.AND P3, PT, R3, 0x34, PT ;  /* 0x000000340300780c */ /* 0x000fe40003f64270 */
[C---:B------:R-:W-:Y:S02]  /*ac80*/  SHF.L.U64.HI R9, R40.reuse, 0x1, R9 ;  /* 0x0000000128097819 */ /* 0x040fe40000010209 */
[----:B------:R-:W-:Y:S02]  /*ac90*/  PRMT R205, RZ, 0x7610, R205 ;  /* 0x00007610ffcd7816 */ /* 0x000fe400000000cd */
[----:B0-----:R-:W-:-:S05]  /*aca0*/  LEA R6, P1, R40, R52, 0x1 ;  /* 0x0000003428067211 */ /* 0x001fca00078208ff */
        /* <DEDUP_REMOVED lines=66> */
[C---:B------:R-:W-:Y:S02]  /*b0d0*/  ISETP.GT.AND P3, PT, R3.reuse, 0x3e, PT ;  /* 0x0000003e0300780c */ /* 0x040fe40003f64270 */
[C---:B------:R-:W-:Y:S02]  /*b0e0*/  SHF.L.U64.HI R8, R50.reuse, 0x1, R8 ;  /* 0x0000000132087819 */ /* 0x040fe40000010208 */
[----:B------:R-:W-:Y:S02]  /*b0f0*/  PRMT R220, RZ, 0x7610, R220 ;  /* 0x00007610ffdc7816 */ /* 0x000fe400000000dc */
[----:B0-----:R-:W-:Y:S02]  /*b100*/  LEA R6, P1, R50, R52, 0x1 ;  /* 0x0000003432067211 */ /* 0x001fe400078208ff */
[----:B------:R-:W-:-:S03]  /*b110*/  ISETP.GT.AND P4, PT, R3, 0x3f, PT ;  /* 0x0000003f0300780c */ /* 0x000fc60003f84270 */
[----:B------:R-:W-:Y:S01]  /*b120*/  IMAD.X R7, R53, 0x1, R8, P1 ;  /* 0x0000000135077824 */ /* 0x000fe200008e0608 */
[----:B------:R-:W-:Y:S02]  /*b130*/  SHF.R.S32.HI R8, RZ, 0x1f, R51 ;  /* 0x0000001fff087819 */ /* 0x000fe40000011433 */
[----:B------:R-:W-:Y:S02]  /*b140*/  ISETP.GT.AND P1, PT, R3, RZ, PT ;  /* 0x000000ff0300720c */ /* 0x000fe40003f24270 */
[----:B------:R0:W5:Y:S01]  /*b150*/  @P3 LDG.E.U16 R220, desc[UR22][R6.64] ;  /* 0x0000001606dc3981 */ /* 0x000162000c1e1500 */
[C---:B------:R-:W-:Y:S02]  /*b160*/  SHF.L.U64.HI R8, R51.reuse, 0x1, R8 ;  /* 0x0000000133087819 */ /* 0x040fe40000010208 */
[----:B------:R-:W-:Y:S02]  /*b170*/  PRMT R222, RZ, 0x7610, R222 ;  /* 0x00007610ffde7816 */ /* 0x000fe400000000de */
[----:B0-----:R-:W-:-:S05]  /*b180*/  LEA R6, P3, R51, R52, 0x1 ;  /* 0x0000003433067211 */ /* 0x001fca00078608ff */
[----:B------:R-:W-:Y:S01]  /*b190*/  IMAD.X R7, R53, 0x1, R8, P3 ;  /* 0x0000000135077824 */ /* 0x000fe200018e0608 */
[----:B------:R-:W-:Y:S01]  /*b1a0*/  PRMT R223, RZ, 0x7610, R223 ;  /* 0x00007610ffdf7816 */ /* 0x000fe200000000df */
[----:B------:R-:W-:-:S03]  /*b1b0*/  USHF.L.U32 UR6, UR6, 0x1f, URZ ;  /* 0x0000001f06067899 */ /* 0x000fc600080006ff */
[----:B------:R0:W5:Y:S02]  /*b1c0*/  @P4 LDG.E.U16 R222, desc[UR22][R6.64] ;  /* 0x0000001606de4981 */ /* 0x000164000c1e1500 */
[----:B0-----:R-:W-:Y:S02]  /*b1d0*/  @P1 IMAD.MOV.U32 R6, RZ, RZ, R52 ;  /* 0x000000ffff061224 */ /* 0x001fe400078e0034 */
[----:B------:R-:W-:-:S05]  /*b1e0*/  @P1 IMAD.MOV.U32 R7, RZ, RZ, R53 ;  /* 0x000000ffff071224 */ /* 0x000fca00078e0035 */
[----:B------:R0:W5:Y:S02]  /*b1f0*/  @P1 LDG.E.U16 R223, desc[UR22][R6.64] ;  /* 0x0000001606df1981 */ /* 0x000164000c1e1500 */
[----:B0-----:R-:W-:-:S04]  /*b200*/  IMAD.U32 R7, RZ, RZ, UR6 ;  /* 0x00000006ff077e24 */ /* 0x001fc8000f8e00ff */
[----:B------:R-:W0:Y:S01]  /*b210*/  SYNCS.PHASECHK.TRANS64.TRYWAIT P1, [UR11], R7 ;  /* 0x00000007ff0075a7 */ /* 0x000e22000802110b */
[----:B------:R-:W-:Y:S02]  /*b220*/  PRMT R5, R5, 0x5410, R204 ;  /* 0x0000541005057816 */ /* 0x000fe400000000cc */
[----:B---3--:R-:W-:Y:S01]  /*b230*/  PRMT R6, R202, 0x5410, R203 ;  /* 0x00005410ca067816 */ /* 0x008fe200000000cb */
[----:B0-----:R-:W-:Y:S06]  /*b240*/  @!P1 BRA `(.L_x_9) ;  /* 0x00000058000c9947 */ /* 0x001fec0003800000 */
.L_x_17:
[----:B-----5:R-:W-:Y:S01]  /*b250*/  PRMT R25, R25, 0x5410, R34 ;  /* 0x0000541019197816 */ /* 0x020fe20000000022 */
[----:B------:R-:W-:Y:S01]  /*b260*/  IMAD.WIDE R68, R38, 0x2, R68 ;  /* 0x0000000226447825 */ /* 0x000fe200078e0244 */
[----:B------:R-:W-:Y:S02]  /*b270*/  PRMT R34, R217, 0x5410, R219 ;  /* 0x00005410d9227816 */ /* 0x000fe400000000db */
[----:B------:R-:W0:Y:S01]  /*b280*/  S2R R219, SR_TID.X ;  /* 0x0000000000db7919 */ /* 0x000e220000002100 */
[----:B------:R-:W-:Y:S01]  /*b290*/  PRMT R24, R24, 0x5410, R35 ;  /* 0x0000541018187816 */ /* 0x000fe20000000023 */
[C---:B------:R-:W-:Y:S01]  /*b2a0*/  IMAD.WIDE R74, R38.reuse, 0x2, R74 ;  /* 0x00000002264a7825 */ /* 0x040fe200078e024a */
[----:B------:R-:W-:Y:S02]  /*b2b0*/  PRMT R26, R33, 0x5410, R26 ;  /* 0x00005410211a7816 */ /* 0x000fe4000000001a */
[----:B------:R-:W-:Y:S01]  /*b2c0*/  PRMT R27, R27, 0x5410, R32 ;  /* 0x000054101b1b7816 */ /* 0x000fe20000000020 */
[----:B------:R-:W-:Y:S01]  /*b2d0*/  IMAD.WIDE R82, R38, 0x2, R82 ;  /* 0x0000000226527825 */ /* 0x000fe200078e0252 */
[----:B------:R-:W-:-:S02]  /*b2e0*/  PRMT R28, R28, 0x5410, R31 ;  /* 0x000054101c1c7816 */ /* 0x000fc4000000001f */
[----:B------:R-:W-:Y:S01]  /*b2f0*/  PRMT R29, R29, 0x5410, R30 ;  /* 0x000054101d1d7816 */ /* 0x000fe2000000001e */
[----:B------:R-:W-:Y:S01]  /*b300*/  IMAD.WIDE R90, R38, 0x2, R90 ;  /* 0x00000002265a7825 */ /* 0x000fe200078e025a */
[----:B------:R-:W-:Y:S02]  /*b310*/  PRMT R7, R201, 0x5410, R200 ;  /* 0x00005410c9077816 */ /* 0x000fe400000000c8 */
[----:B------:R-:W-:Y:S01]  /*b320*/  PRMT R8, R198, 0x5410, R199 ;  /* 0x00005410c6087816 */ /* 0x000fe200000000c7 */
[----:B------:R-:W-:Y:S01]  /*b330*/  IMAD.WIDE R98, R38, 0x2, R98 ;  /* 0x0000000226627825 */ /* 0x000fe200078e0262 */
        /* <DEDUP_REMOVED lines=31> */
[----:B0-----:R-:W-:Y:S01]  /*b530*/  LOP3.LUT R219, R219, 0x3f, RZ, 0xc0, !PT ;  /* 0x0000003fdbdb7812 */ /* 0x001fe200078ec0ff */
[C---:B------:R-:W-:Y:S01]  /*b540*/  IMAD.WIDE R186, R38.reuse, 0x2, R186 ;  /* 0x0000000226ba7825 */ /* 0x040fe200078e02ba */
[----:B------:R0:W-:Y:S01]  /*b550*/  STTM.x32 tmem[UR10+0x80], R4 ;  /* 0x00008004000079ed */ /* 0x0001e200082c000a */
[----:B------:R-:W1:Y:S01]  /*b560*/  FENCE.VIEW.ASYNC.T ;  /* 0x00000000000073c6 */ /* 0x000e620000000200 */
[----:B------:R-:W-:Y:S01]  /*b570*/  ISETP.GE.AND P1, PT, R219, R3, PT ;  /* 0x00000003db00720c */ /* 0x000fe20003f26270 */
[C---:B------:R-:W-:Y:S01]  /*b580*/  IMAD.WIDE R184, R38.reuse, 0x2, R184 ;  /* 0x0000000226b87825 */ /* 0x040fe200078e02b8 */
[----:B------:R-:W-:Y:S01]  /*b590*/  PRMT R54, RZ, 0x7610, R54 ;  /* 0x00007610ff367816 */ /* 0x000fe20000000036 */
[----:B-1----:R-:W-:Y:S01]  /*b5a0*/  BAR.SYNC.DEFER_BLOCKING 0x0 ;  /* 0x0000000000007b1d */ /* 0x002fe20000010000 */
[----:B------:R-:W-:Y:S01]  /*b5b0*/  PRMT R57, RZ, 0x7610, R57 ;  /* 0x00007610ff397816 */ /* 0x000fe20000000039 */
[----:B------:R-:W-:Y:S01]  /*b5c0*/  IMAD.WIDE R176, R38, 0x2, R176 ;  /* 0x0000000226b07825 */ /* 0x000fe200078e02b0 */
[----:B------:R-:W-:-:S02]  /*b5d0*/  PRMT R188, RZ, 0x7610, R188 ;  /* 0x00007610ffbc7816 */ /* 0x000fc400000000bc */
[----:B------:R-:W-:Y:S01]  /*b5e0*/  PRMT R191, RZ, 0x7610, R191 ;  /* 0x00007610ffbf7816 */ /* 0x000fe200000000bf */
[C---:B------:R-:W-:Y:S01]  /*b5f0*/  IMAD.WIDE R168, R38.reuse, 0x2, R168 ;  /* 0x0000000226a87825 */ /* 0x040fe200078e02a8 */
[----:B------:R-:W-:Y:S02]  /*b600*/  PRMT R193, RZ, 0x7610, R193 ;  /* 0x00007610ffc17816 */ /* 0x000fe400000000c1 */
[----:B------:R-:W-:Y:S01]  /*b610*/  PRMT R195, RZ, 0x7610, R195 ;  /* 0x00007610ffc37816 */ /* 0x000fe200000000c3 */
[C---:B------:R-:W-:Y:S01]  /*b620*/  IMAD.WIDE R160, R38.reuse, 0x2, R160 ;  /* 0x0000000226a07825 */ /* 0x040fe200078e02a0 */
[----:B------:R-:W-:Y:S02]  /*b630*/  PRMT R197, RZ, 0x7610, R197 ;  /* 0x00007610ffc57816 */ /* 0x000fe400000000c5 */
        /* <DEDUP_REMOVED lines=8> */
[----:B------:R-:W-:Y:S01]  /*b6c0*/  PRMT R194, RZ, 0x7610, R194 ;  /* 0x00007610ffc27816 */ /* 0x000fe200000000c2 */
[----:B------:R-:W2:Y:S01]  /*b6d0*/  @!P1 LDG.E.U16 R54, desc[UR22][R122.64] ;  /* 0x000000167a369981 */ /* 0x000ea2000c1e1500 */
[----:B------:R-:W-:Y:S01]  /*b6e0*/  PRMT R196, RZ, 0x7610, R196 ;  /* 0x00007610ffc47816 */ /* 0x000fe200000000c4 */
[C---:B------:R-:W-:Y:S01]  /*b6f0*/  IMAD.WIDE R128, R38.reuse, 0x2, R128 ;  /* 0x0000000226807825 */ /* 0x040fe200078e0280 */
[----:B------:R-:W-:Y:S01]  /*b700*/  PRMT R198, RZ, 0x7610, R198 ;  /* 0x00007610ffc67816 */ /* 0x000fe200000000c6 */
[----:B------:R-:W3:Y:S01]  /*b710*/  @!P1 LDG.E.U16 R57, desc[UR22][R114.64] ;  /* 0x0000001672399981 */ /* 0x000ee2000c1e1500 */
[----:B------:R-:W-:Y:S01]  /*b720*/  PRMT R200, RZ, 0x7610, R200 ;  /* 0x00007610ffc87816 */ /* 0x000fe200000000c8 */
[C---:B------:R-:W-:Y:S01]  /*b730*/  IMAD.WIDE R120, R38.reuse, 0x2, R120 ;  /* 0x0000000226787825 */ /* 0x040fe200078e0278 */
[----:B------:R-:W-:Y:S01]  /*b740*/  PRMT R56, RZ, 0x7610, R56 ;  /* 0x00007610ff387816 */ /* 0x000fe20000000038 */
[----:B------:R-:W4:Y:S01]  /*b750*/  @!P1 LDG.E.U16 R188, desc[UR22][R106.64] ;  /* 0x000000166abc9981 */ /* 0x000f22000c1e1500 */
[----:B------:R-:W-:Y:S01]  /*b760*/  PRMT R63, RZ, 0x7610, R63 ;  /* 0x00007610ff3f7816 */ /* 0x000fe2000000003f */
[C---:B------:R-:W-:Y:S01]  /*b770*/  IMAD.WIDE R112, R38.reuse, 0x2, R112 ;  /* 0x0000000226707825 */ /* 0x040fe200078e0270 */
[----:B------:R-:W-:Y:S01]  /*b780*/  PRMT R190, RZ, 0x7610, R190 ;  /* 0x00007610ffbe7816 */ /* 0x000fe200000000be */
[----:B------:R-:W4:Y:S02]  /*b790*/  @!P1 LDG.E.U16 R191, desc[UR22][R98.64] ;  /* 0x0000001662bf9981 */ /* 0x000f24000c1e1500 */
[----:B------:R-:W-:-:S02]  /*b7a0*/  IMAD.WIDE R104, R38, 0x2, R104 ;  /* 0x0000000226687825 */ /* 0x000fc400078e0268 */
[----:B------:R-:W4:Y:S02]  /*b7b0*/  @!P1 LDG.E.U16 R193, desc[UR22][R90.64] ;  /* 0x000000165ac19981 */ /* 0x000f24000c1e1500 */
[C---:B------:R-:W-:Y:S02]  /*b7c0*/  IMAD.WIDE R96, R38.reuse, 0x2, R96 ;  /* 0x0000000226607825 */ /* 0x040fe400078e0260 */
[----:B------:R-:W4:Y:S02]  /*b7d0*/  @!P1 LDG.E.U16 R195, desc[UR22][R82.64] ;  /* 0x0000001652c39981 */ /* 0x000f24000c1e1500 */
[C---:B------:R-:W-:Y:S02]  /*b7e0*/  IMAD.WIDE R88, R38.reuse, 0x2, R88 ;  /* 0x0000000226587825 */ /* 0x040fe400078e0258 */
        /* <DEDUP_REMOVED lines=8> */
[----:B------:R-:W4:Y:S01]  /*b870*/  @!P1 LDG.E.U16 R189, desc[UR22][R104.64] ;  /* 0x0000001668bd9981 */ /* 0x000f22000c1e1500 */
[----:B0-----:R-:W-:Y:S01]  /*b880*/  PRMT R4, RZ, 0x7610, R4 ;  /* 0x00007610ff047816 */ /* 0x001fe20000000004 */
[C---:B------:R-:W-:Y:S01]  /*b890*/  IMAD.WIDE R174, R38.reuse, 0x2, R174 ;  /* 0x0000000226ae7825 */ /* 0x040fe200078e02ae */
[----:B------:R-:W-:Y:S01]  /*b8a0*/  PRMT R8, RZ, 0x7610, R8 ;  /* 0x00007610ff087816 */ /* 0x000fe20000000008 */
[----:B------:R-:W4:Y:S01]  /*b8b0*/  @!P1 LDG.E.U16 R192, desc[UR22][R96.64] ;  /* 0x0000001660c09981 */ /* 0x000f22000c1e1500 */
[----:B------:R-:W-:Y:S01]  /*b8c0*/  PRMT R12, RZ, 0x7610, R12 ;  /* 0x00007610ff0c7816 */ /* 0x000fe2000000000c */
        /* <DEDUP_REMOVED lines=88> */
[----:B------:R-:W-:Y:S01]  /*be50*/  PRMT R207, RZ, 0x7610, R207 ;  /* 0x00007610ffcf7816 */ /* 0x000fe200000000cf */
[C---:B------:R-:W-:Y:S02]  /*be60*/  IMAD.WIDE R172, R38.reuse, 0x2, R172 ;  /* 0x0000000226ac7825 */ /* 0x040fe400078e02ac */
[----:B------:R-:W4:Y:S01]  /*be70*/  @!P1 LDG.E.U16 R34, desc[UR22][R126.64] ;  /* 0x000000167e229981 */ /* 0x000f22000c1e1500 */
[----:B------:R-:W-:Y:S01]  /*be80*/  PRMT R208, RZ, 0x7610, R208 ;  /* 0x00007610ffd07816 */ /* 0x000fe200000000d0 */
[C---:B------:R-:W-:Y:S02]  /*be90*/  IMAD.WIDE R180, R38.reuse, 0x2, R180 ;  /* 0x0000000226b47825 */ /* 0x040fe400078e02b4 */
[----:B------:R-:W4:Y:S01]  /*bea0*/  @!P1 LDG.E.U16 R56, desc[UR22][R118.64] ;  /* 0x0000001676389981 */ /* 0x000f22000c1e1500 */
[----:B------:R-:W-:Y:S01]  /*beb0*/  PRMT R210, RZ, 0x7610, R210 ;  /* 0x00007610ffd27816 */ /* 0x000fe200000000d2 */
[----:B------:R-:W-:Y:S01]  /*bec0*/  IMAD.WIDE R58, R38, 0x2, R58 ;  /* 0x00000002263a7825 */ /* 0x000fe200078e023a */
[----:B------:R-:W-:Y:S01]  /*bed0*/  PRMT R211, RZ, 0x7610, R211 ;  /* 0x00007610ffd37816 */ /* 0x000fe200000000d3 */
[----:B------:R-:W4:Y:S01]  /*bee0*/  @!P1 LDG.E.U16 R63, desc[UR22][R110.64] ;  /* 0x000000166e3f9981 */ /* 0x000f22000c1e1500 */
[----:B------:R-:W-:-:S02]  /*bef0*/  PRMT R213, RZ, 0x7610, R213 ;  /* 0x00007610ffd57816 */ /* 0x000fc400000000d5 */
[----:B------:R-:W-:Y:S01]  /*bf00*/  PRMT R214, RZ, 0x7610, R214 ;  /* 0x00007610ffd67816 */ /* 0x000fe200000000d6 */
[----:B------:R-:W4:Y:S01]  /*bf10*/  @!P1 LDG.E.U16 R190, desc[UR22][R102.64] ;  /* 0x0000001666be9981 */ /* 0x000f22000c1e1500 */
[----:B------:R-:W-:Y:S02]  /*bf20*/  PRMT R216, RZ, 0x7610, R216 ;  /* 0x00007610ffd87816 */ /* 0x000fe400000000d8 */
[----:B------:R-:W-:Y:S01]  /*bf30*/  PRMT R217, RZ, 0x7610, R217 ;  /* 0x00007610ffd97816 */ /* 0x000fe200000000d9 */
[----:B------:R-:W4:Y:S04]  /*bf40*/  @!P1 LDG.E.U16 R201, desc[UR22][R94.64] ;  /* 0x000000165ec99981 */ /* 0x000f28000c1e1500 */
        /* <DEDUP_REMOVED lines=19> */
[----:B------:R-:W4:Y:S01]  /*c080*/  @!P1 LDG.E.U16 R217, desc[UR22][R58.64] ;  /* 0x000000163ad99981 */ /* 0x000f22000c1e1500 */
[----:B------:R-:W-:Y:S01]  /*c090*/  BAR.SYNC.DEFER_BLOCKING 0x0 ;  /* 0x0000000000007b1d */ /* 0x000fe20000010000 */
[----:B------:R-:W-:-:S02]  /*c0a0*/  LOP3.LUT R220, R36, 0x20, RZ, 0x3c, !PT ;  /* 0x0000002024dc7812 */ /* 0x000fc400078e3cff */
[----:B------:R-:W-:-:S03]  /*c0b0*/  LOP3.LUT R219, R36, 0x40, RZ, 0x3c, !PT ;  /* 0x0000004024db7812 */ /* 0x000fc600078e3cff */
[----:B--2---:R0:W-:Y:S04]  /*c0c0*/  STS.U16 [R36+UR9+0x6000], R54 ;  /* 0x0060003624007988 */ /* 0x0041e80008000409 */
[----:B---3--:R0:W-:Y:S04]  /*c0d0*/  STS.U16 [R36+UR9+0x6400], R57 ;  /* 0x0064003924007988 */ /* 0x0081e80008000409 */
[----:B----4-:R0:W-:Y:S04]  /*c0e0*/  STS.U16 [R36+UR9+0x6800], R188 ;  /* 0x006800bc24007988 */ /* 0x0101e80008000409 */
[----:B------:R0:W-:Y:S04]  /*c0f0*/  STS.U16 [R36+UR9+0x6c00], R191 ;  /* 0x006c00bf24007988 */ /* 0x0001e80008000409 */
        /* <DEDUP_REMOVED lines=59> */
[----:B------:R0:W-:Y:S01]  /*c4b0*/  STS.U16 [R37+UR9+0x7f00], R217 ;  /* 0x007f00d925007988 */ /* 0x0001e20008000409 */
[----:B------:R1:W-:Y:S06]  /*c4c0*/  MEMBAR.ALL.CTA ;  /* 0x0000000000007992 */ /* 0x0003ec0000008000 */
[----:B-1----:R-:W1:Y:S01]  /*c4d0*/  FENCE.VIEW.ASYNC.S ;  /* 0x00000000000073c6 */ /* 0x002e620000000000 */
[----:B------:R-:W-:-:S04]  /*c4e0*/  ULEA UR11, UR20, UR9, 0x3 ;  /* 0x00000009140b7291 */ /* 0x000fc8000f8e18ff */
[----:B------:R-:W-:Y:S01]  /*c4f0*/  UIADD3 UR11, UPT, UPT, UR11, 0x8000, URZ ;  /* 0x000080000b0b7890 */ /* 0x000fe2000fffe0ff */
[----:B-1----:R-:W-:Y:S06]  /*c500*/  BAR.SYNC.DEFER_BLOCKING 0x0 ;  /* 0x0000000000007b1d */ /* 0x002fec0000010000 */
[----:B0-----:R-:W-:Y:S05]  /*c510*/  @P0 BRA `(.L_x_10) ;  /* 0x0000000000580947 */ /* 0x001fea0003800000 */
[----:B------:R-:W-:Y:S02]  /*c520*/  UIADD3 UR21, UPT, UPT, UR8, 0x88, URZ ;  /* 0x0000008808157890 */ /* 0x000fe4000fffe0ff */
[----:B------:R-:W-:Y:S02]  /*c530*/  UIADD3 UR30, UPT, UPT, UR8, 0x90, URZ ;  /* 0x00000090081e7890 */ /* 0x000fe4000fffe0ff */
[----:B------:R-:W-:Y:S01]  /*c540*/  UIADD3 UR31, UPT, UPT, UR8, 0x98, URZ ;  /* 0x00000098081f7890 */ /* 0x000fe2000fffe0ff */
[----:B------:R-:W-:Y:S01]  /*c550*/  UMOV UR16, 0x0 ;  /* 0x0000000000107882 */ /* 0x000fe20000000000 */
[----:B------:R-:W-:Y:S01]  /*c560*/  UMOV UR17, 0x8200490 ;  /* 0x0820049000117882 */ /* 0x000fe20000000000 */
[----:B------:R-:W-:Y:S01]  /*c570*/  UMOV UR12, UR19 ;  /* 0x00000013000c7c82 */ /* 0x000fe20008000000 */
[----:B------:R-:W-:Y:S01]  /*c580*/  UMOV UR13, 0x40004040 ;  /* 0x40004040000d7882 */ /* 0x000fe20000000000 */
[----:B------:R-:W-:Y:S01]  /*c590*/  UMOV UR28, 0x0 ;  /* 0x00000000001c7882 */ /* 0x000fe20000000000 */
[----:B------:R-:W-:Y:S01]  /*c5a0*/  UMOV UR29, 0x8200490 ;  /* 0x08200490001d7882 */ /* 0x000fe20000000000 */
[----:B------:R-:W-:Y:S01]  /*c5b0*/  UMOV UR32, 0x0 ;  /* 0x0000000000207882 */ /* 0x000fe20000000000 */
[----:B------:R-:W-:Y:S01]  /*c5c0*/  UMOV UR33, 0x8200490 ;  /* 0x0820049000217882 */ /* 0x000fe20000000000 */
[----:B------:R-:W-:Y:S01]  /*c5d0*/  UMOV UR6, UR11 ;  /* 0x0000000b00067c82 */ /* 0x000fe20008000000 */
[----:B------:R-:W-:Y:S01]  /*c5e0*/  UMOV UR7, URZ ;  /* 0x000000ff00077c82 */ /* 0x000fe20008000000 */
[----:B------:R0:W-:Y:S01]  /*c5f0*/  UTCHMMA tmem[UR18], gdesc[UR12], tmem[UR8], tmem[UR16], idesc[UR17], UPT ;  /* 0x00ff100c120079ea */ /* 0x0001e2000b800008 */
        /* <DEDUP_REMOVED lines=8> */
.L_x_10:
[----:B------:R-:W2:Y:S01]  /*c680*/  LDL R6, [R1+0x6c] ;  /* 0x00006c0001067983 */ /* 0x000ea20000100800 */
[----:B------:R-:W-:Y:S01]  /*c690*/  UIADD3 UR20, UPT, UPT, UR20, 0x1, URZ ;  /* 0x0000000114147890 */ /* 0x000fe2000fffe0ff */
[----:B------:R-:W-:Y:S01]  /*c6a0*/  IMAD.MOV.U32 R4, RZ, RZ, R52 ;  /* 0x000000ffff047224 */ /* 0x000fe200078e0034 */
[----:B------:R-:W-:Y:S01]  /*c6b0*/  UIADD3 UR5, UPT, UPT, UR5, -0x1, URZ ;  /* 0xffffffff05057890 */ /* 0x000fe2000fffe0ff */
[----:B------:R-:W-:Y:S01]  /*c6c0*/  IMAD.MOV.U32 R5, RZ, RZ, R53 ;  /* 0x000000ffff057224 */ /* 0x000fe200078e0035 */
[----:B------:R-:W-:Y:S01]  /*c6d0*/  UISETP.GT.AND UP1, UPT, UR20, 0x1, UPT ;  /* 0x000000011400788c */ /* 0x000fe2000bf24270 */
[----:B------:R-:W-:-:S03]  /*c6e0*/  VIADD R3, R3, 0xffffffc0 ;  /* 0xffffffc003037836 */ /* 0x000fc60000000000 */
[----:B0-----:R-:W-:Y:S02]  /*c6f0*/  USEL UR6, URZ, 0x1, !UP1 ;  /* 0x00000001ff067887 */ /* 0x001fe4000c800000 */
[----:B------:R-:W-:Y:S02]  /*c700*/  USEL UR20, UR20, URZ, !UP1 ;  /* 0x000000ff14147287 */ /* 0x000fe4000c800000 */
[----:B------:R-:W-:Y:S02]  /*c710*/  UISETP.NE.U32.AND UP1, UPT, UR5, URZ, UPT ;  /* 0x000000ff0500728c */ /* 0x000fe4000bf25070 */
[----:B------:R-:W-:-:S03]  /*c720*/  ULOP3.LUT UR7, UR4, UR6, URZ, 0x3c, !UPT ;  /* 0x0000000604077292 */ /* 0x000fc6000f8e3cff */
[----:B------:R-:W-:-:S04]  /*c730*/  UMOV UR6, UR4 ;  /* 0x0000000400067c82 */ /* 0x000fc80008000000 */
[----:B------:R-:W-:Y:S01]  /*c740*/  UMOV UR4, UR7 ;  /* 0x0000000700047c82 */ /* 0x000fe20008000000 */
[----:B--2---:R-:W-:-:S04]  /*c750*/  IMAD.WIDE R4, R6, 0x2, R4 ;  /* 0x0000000206047825 */ /* 0x004fc800078e0204 */
[----:B------:R-:W-:Y:S02]  /*c760*/  IMAD.MOV.U32 R52, RZ, RZ, R4 ;  /* 0x000000ffff347224 */ /* 0x000fe400078e0004 */
[----:B------:R-:W-:Y:S01]  /*c770*/  IMAD.MOV.U32 R53, RZ, RZ, R5 ;  /* 0x000000ffff357224 */ /* 0x000fe200078e0005 */
[----:B------:R-:W-:Y:S06]  /*c780*/  BRA.U UP1, `(.L_x_11) ;  /* 0xffffffcd01a47547 */ /* 0x000fec000b83ffff */
.L_x_8:
[----:B------:R-:W2:Y:S01]  /*c790*/  LDL.LU R4, [R1+0x74] ;  /* 0x0000740001047983 */ /* 0x000ea20000300800 */
[----:B0-----:R-:W0:Y:S01]  /*c7a0*/  LDCU UR4, c[0x0][0x3b8] ;  /* 0x00007700ff0477ac */ /* 0x001e220008000800 */
[----:B------:R-:W1:Y:S01]  /*c7b0*/  LDCU UR5, c[0x0][0x3b4] ;  /* 0x00007680ff0577ac */ /* 0x000e620008000800 */
[----:B------:R-:W3:Y:S01]  /*c7c0*/  LDCU.128 UR12, c[0x0][0x390] ;  /* 0x00007200ff0c77ac */ /* 0x000ee20008000c00 */
[----:B0-----:R-:W-:Y:S01]  /*c7d0*/  IMAD R132, R0, UR4, RZ ;  /* 0x0000000400847c24 */ /* 0x001fe2000f8e02ff */
[----:B--2---:R-:W-:-:S13]  /*c7e0*/  ISETP.GE.AND P0, PT, R4, 0x40, PT ;  /* 0x000000400400780c */ /* 0x004fda0003f06270 */
[----:B-1-3--:R-:W-:Y:S05]  /*c7f0*/  @!P0 BRA `(.L_x_12) ;  /* 0x0000000000108947 */ /* 0x00afea0003800000 */
[----:B------:R-:W-:-:S06]  /*c800*/  USHF.L.U32 UR6, UR6, 0x1f, URZ ;  /* 0x0000001f06067899 */ /* 0x000fcc00080006ff */
[----:B------:R-:W-:-:S04]  /*c810*/  IMAD.U32 R2, RZ, RZ, UR6 ;  /* 0x00000006ff027e24 */ /* 0x000fc8000f8e00ff */
[----:B------:R-:W0:Y:S02]  /*c820*/  SYNCS.PHASECHK.TRANS64.TRYWAIT P0, [UR11], R2 ;  /* 0x00000002ff0075a7 */ /* 0x000e24000800110b */
[----:B0-----:R-:W-:Y:S05]  /*c830*/  @!P0 BRA `(.L_x_13) ;  /* 0x00000040009c8947 */ /* 0x001fea0003800000 */
.L_x_12:
[----:B------:R-:W2:Y:S01]  /*c840*/  LDL.LU R3, [R1+0x70] ;  /* 0x0000700001037983 */ /* 0x000ea20000300800 */
[----:B------:R-:W-:Y:S01]  /*c850*/  VIADD R133, R132, UR4 ;  /* 0x0000000484857c36 */ /* 0x000fe20008000000 */
[----:B------:R-:W0:Y:S01]  /*c860*/  LDCU UR6, c[0x0][0x39c] ;  /* 0x00007380ff0677ac */ /* 0x000e220008000800 */
[C---:B------:R-:W-:Y:S01]  /*c870*/  VIADD R137, R0.reuse, 0x3 ;  /* 0x0000000300897836 */ /* 0x040fe20000000000 */
[----:B------:R-:W-:Y:S01]  /*c880*/  BAR.SYNC.DEFER_BLOCKING 0x0 ;  /* 0x0000000000007b1d */ /* 0x000fe20000010000 */
[----:B------:R-:W-:Y:S02]  /*c890*/  VIADD R134, R133, UR4 ;  /* 0x0000000485867c36 */ /* 0x000fe40008000000 */
[----:B------:R-:W-:Y:S02]  /*c8a0*/  VIADD R138, R0, 0x2 ;  /* 0x00000002008a7836 */ /* 0x000fe40000000000 */
[----:B------:R-:W-:Y:S01]  /*c8b0*/  VIADD R135, R134, UR4 ;  /* 0x0000000486877c36 */ /* 0x000fe20008000000 */
[----:B------:R-:W1:Y:S01]  /*c8c0*/  LDCU UR7, c[0x0][0x39c] ;  /* 0x00007380ff0777ac */ /* 0x000e620008000800 */
[----:B------:R-:W-:-:S02]  /*c8d0*/  VIADD R2, R0, 0x1 ;  /* 0x0000000100027836 */ /* 0x000fc40000000000 */
[----:B------:R-:W-:Y:S02]  /*c8e0*/  VIADD R136, R135, UR4 ;  /* 0x0000000487887c36 */ /* 0x000fe40008000000 */
[C---:B------:R-:W-:Y:S02]  /*c8f0*/  VIADD R170, R0.reuse, 0x4 ;  /* 0x0000000400aa7836 */ /* 0x040fe40000000000 */
[----:B------:R-:W-:Y:S01]  /*c900*/  VIADD R169, R0, 0x5 ;  /* 0x0000000500a97836 */ /* 0x000fe20000000000 */
[----:B------:R-:W3:Y:S02]  /*c910*/  @!P2 SYNCS.CCTL.IV [UR9+0x8000] ;  /* 0x00800000ff00a9b1 */ /* 0x000ee40008000009 */
[----:B---3--:R-:W-:Y:S06]  /*c920*/  BAR.SYNC.DEFER_BLOCKING 0x0 ;  /* 0x0000000000007b1d */ /* 0x008fec0000010000 */
[----:B------:R-:W3:Y:S01]  /*c930*/  LDTM.x128 R4, tmem[UR10] ;  /* 0x0000000a000479ee */ /* 0x000ee200083c0000 */
[----:B------:R-:W4:Y:S01]  /*c940*/  @!P2 SYNCS.CCTL.IV [UR9+0x8008] ;  /* 0x00800800ff00a9b1 */ /* 0x000f220008000009 */
[----:B------:R-:W-:Y:S01]  /*c950*/  NOP ;  /* 0x0000000000007918 */ /* 0x000fe20000000000 */
[----:B------:R-:W5:Y:S01]  /*c960*/  LDCU UR9, c[0x0][0x39c] ;  /* 0x00007380ff0977ac */ /* 0x000f620008000800 */
[----:B---3--:R-:W-:-:S02]  /*c970*/  F2FP.BF16.F32.PACK_AB R168, R5, R4 ;  /* 0x0000000405a8723e */ /* 0x008fc400000010ff */
[----:B------:R-:W-:Y:S01]  /*c980*/  F2FP.BF16.F32.PACK_AB R6, R7, R6 ;  /* 0x000000060706723e */ /* 0x000fe200000010ff */
[----:B------:R-:W-:Y:S01]  /*c990*/  VIADD R7, R0, 0x7 ;  /* 0x0000000700077836 */ /* 0x000fe20000000000 */
[----:B------:R-:W-:Y:S02]  /*c9a0*/  F2FP.BF16.F32.PACK_AB R8, R9, R8 ;  /* 0x000000080908723e */ /* 0x000fe400000010ff */
[----:B------:R-:W-:Y:S02]  /*c9b0*/  PRMT R9, R6, 0x7632, R9 ;  /* 0x0000763206097816 */ /* 0x000fe40000000009 */
[----:B------:R-:W-:Y:S02]  /*c9c0*/  F2FP.BF16.F32.PACK_AB R10, R11, R10 ;  /* 0x0000000a0b0a723e */ /* 0x000fe400000010ff */
[----:B------:R-:W-:Y:S02]  /*c9d0*/  F2FP.BF16.F32.PACK_AB R12, R13, R12 ;  /* 0x0000000c0d0c723e */ /* 0x000fe400000010ff */
[----:B------:R-:W-:-:S02]  /*c9e0*/  F2FP.BF16.F32.PACK_AB R14, R15, R14 ;  /* 0x0000000e0f0e723e */ /* 0x000fc400000010ff */
[----:B------:R-:W-:Y:S01]  /*c9f0*/  F2FP.BF16.F32.PACK_AB R16, R17, R16 ;  /* 0x000000101110723e */ /* 0x000fe200000010ff */
[----:B------:R-:W-:Y:S01]  /*ca00*/  VIADD R17, R0, 0x7e ;  /* 0x0000007e00117836 */ /* 0x000fe20000000000 */
[----:B------:R-:W-:Y:S02]  /*ca10*/  F2FP.BF16.F32.PACK_AB R18, R19, R18 ;  /* 0x000000121312723e */ /* 0x000fe400000010ff */
[----:B------:R-:W-:Y:S02]  /*ca20*/  F2FP.BF16.F32.PACK_AB R20, R21, R20 ;  /* 0x000000141514723e */ /* 0x000fe400000010ff */
[----:B------:R-:W-:Y:S02]  /*ca30*/  F2FP.BF16.F32.PACK_AB R22, R23, R22 ;  /* 0x000000161716723e */ /* 0x000fe400000010ff */
[----:B------:R-:W-:Y:S02]  /*ca40*/  F2FP.BF16.F32.PACK_AB R24, R25, R24 ;  /* 0x000000181918723e */ /* 0x000fe400000010ff */
[----:B------:R-:W-:-:S02]  /*ca50*/  F2FP.BF16.F32.PACK_AB R26, R27, R26 ;  /* 0x0000001a1b1a723e */ /* 0x000fc400000010ff */
[----:B------:R-:W-:Y:S02]  /*ca60*/  F2FP.BF16.F32.PACK_AB R28, R29, R28 ;  /* 0x0000001c1d1c723e */ /* 0x000fe400000010ff */
        /* <DEDUP_REMOVED lines=51> */
[C---:B--2---:R-:W-:Y:S01]  /*cda0*/  ISETP.GE.AND P0, PT, R3.reuse, UR14, PT ;  /* 0x0000000e03007c0c */ /* 0x044fe2000bf06270 */
[----:B------:R-:W-:Y:S01]  /*cdb0*/  IMAD R3, R3, UR5, RZ ;  /* 0x0000000503037c24 */ /* 0x000fe2000f8e02ff */
[----:B------:R-:W2:Y:S02]  /*cdc0*/  LDCU UR5, c[0x0][0x39c] ;  /* 0x00007380ff0577ac */ /* 0x000ea40008000800 */
[----:B------:R-:W-:Y:S01]  /*cdd0*/  ISETP.LT.AND P4, PT, R137, UR15, !P0 ;  /* 0x0000000f89007c0c */ /* 0x000fe2000c781270 */
[----:B------:R-:W-:Y:S01]  /*cde0*/  VIADD R137, R136, UR4 ;  /* 0x0000000488897c36 */ /* 0x000fe20008000000 */
[----:B------:R-:W-:-:S02]  /*cdf0*/  ISETP.LT.AND P1, PT, R138, UR15, !P0 ;  /* 0x0000000f8a007c0c */ /* 0x000fc4000c721270 */
[----:B------:R-:W-:Y:S01]  /*ce00*/  ISETP.LT.AND P3, PT, R2, UR15, !P0 ;  /* 0x0000000f02007c0c */ /* 0x000fe2000c761270 */
[----:B------:R-:W-:Y:S01]  /*ce10*/  VIADD R138, R137, UR4 ;  /* 0x00000004898a7c36 */ /* 0x000fe20008000000 */
[----:B------:R-:W-:-:S03]  /*ce20*/  LEA R2, P5, R3, UR12, 0x1 ;  /* 0x0000000c03027c11 */ /* 0x000fc6000f8a08ff */
[----:B------:R-:W-:Y:S01]  /*ce30*/  VIADD R4, R138, UR4 ;  /* 0x000000048a047c36 */ /* 0x000fe20008000000 */
[----:B------:R-:W-:Y:S02]  /*ce40*/  LEA.HI.X.SX32 R3, R3, UR13, 0x1, P5 ;  /* 0x0000000d03037c11 */ /* 0x000fe4000a8f0eff */
[-C--:B------:R-:W-:Y:S01]  /*ce50*/  LEA R144, P5, R132, R2.reuse, 0x1 ;  /* 0x0000000284907211 */ /* 0x080fe200078a08ff */
[----:B------:R-:W-:Y:S01]  /*ce60*/  VIADD R5, R4, UR4 ;  /* 0x0000000404057c36 */ /* 0x000fe20008000000 */
[-C--:B------:R-:W-:Y:S02]  /*ce70*/  LEA R146, P6, R133, R2.reuse, 0x1 ;  /* 0x0000000285927211 */ /* 0x080fe400078c08ff */
[-C--:B------:R-:W-:Y:S01]  /*ce80*/  LEA.HI.X.SX32 R145, R132, R3.reuse, 0x1, P5 ;  /* 0x0000000384917211 */ /* 0x080fe200028f0eff */
[----:B------:R-:W-:Y:S01]  /*ce90*/  VIADD R132, R5, UR4 ;  /* 0x0000000405847c36 */ /* 0x000fe20008000000 */
[----:B------:R-:W-:Y:S02]  /*cea0*/  LEA.HI.X.SX32 R147, R133, R3, 0x1, P6 ;  /* 0x0000000385937211 */ /* 0x000fe400030f0eff */
[-C--:B------:R-:W-:Y:S01]  /*ceb0*/  LEA R148, P5, R134, R2.reuse, 0x1 ;  /* 0x0000000286947211 */ /* 0x080fe200078a08ff */
[----:B------:R-:W-:Y:S01]  /*cec0*/  VIADD R133, R132, UR4 ;  /* 0x0000000484857c36 */ /* 0x000fe20008000000 */
[----:B------:R-:W-:-:S02]  /*ced0*/  LEA R154, P2, R137, R2, 0x1 ;  /* 0x00000002899a7211 */ /* 0x000fc400078408ff */
[-C--:B------:R-:W-:Y:S02]  /*cee0*/  LEA R150, P6, R135, R2.reuse, 0x1 ;  /* 0x0000000287967211 */ /* 0x080fe400078c08ff */
[-C--:B------:R-:W-:Y:S01]  /*cef0*/  LEA.HI.X.SX32 R149, R134, R3.reuse, 0x1, P5 ;  /* 0x0000000386957211 */ /* 0x080fe200028f0eff */
[----:B------:R-:W-:Y:S01]  /*cf00*/  VIADD R134, R133, UR4 ;  /* 0x0000000485867c36 */ /* 0x000fe20008000000 */
[-C--:B------:R-:W-:Y:S02]  /*cf10*/  LEA R152, P5, R136, R2.reuse, 0x1 ;  /* 0x0000000288987211 */ /* 0x080fe400078a08ff */
[-C--:B------:R-:W-:Y:S02]  /*cf20*/  LEA.HI.X.SX32 R155, R137, R3.reuse, 0x1, P2 ;  /* 0x00000003899b7211 */ /* 0x080fe400010f0eff */
[----:B------:R-:W-:Y:S01]  /*cf30*/  LEA.HI.X.SX32 R151, R135, R3, 0x1, P6 ;  /* 0x0000000387977211 */ /* 0x000fe200030f0eff */
[----:B------:R-:W-:Y:S01]  /*cf40*/  VIADD R135, R134, UR4 ;  /* 0x0000000486877c36 */ /* 0x000fe20008000000 */
[----:B------:R-:W-:-:S02]  /*cf50*/  LEA R158, P2, R4, R2, 0x1 ;  /* 0x00000002049e7211 */ /* 0x000fc400078408ff */
[-C--:B------:R-:W-:Y:S02]  /*cf60*/  LEA R156, P6, R138, R2.reuse, 0x1 ;  /* 0x000000028a9c7211 */ /* 0x080fe400078c08ff */
[-C--:B------:R-:W-:Y:S02]  /*cf70*/  LEA.HI.X.SX32 R153, R136, R3.reuse, 0x1, P5 ;  /* 0x0000000388997211 */ /* 0x080fe400028f0eff */
[-C--:B------:R-:W-:Y:S02]  /*cf80*/  LEA R160, P5, R5, R2.reuse, 0x1 ;  /* 0x0000000205a07211 */ /* 0x080fe400078a08ff */
[-C--:B------:R-:W-:Y:S01]  /*cf90*/  LEA.HI.X.SX32 R159, R4, R3.reuse, 0x1, P2 ;  /* 0x00000003049f7211 */ /* 0x080fe200010f0eff */
[----:B------:R-:W-:Y:S01]  /*cfa0*/  VIADD R4, R135, UR4 ;  /* 0x0000000487047c36 */ /* 0x000fe20008000000 */
[----:B------:R-:W-:Y:S02]  /*cfb0*/  LEA.HI.X.SX32 R157, R138, R3, 0x1, P6 ;  /* 0x000000038a9d7211 */ /* 0x000fe400030f0eff */
[----:B------:R-:W-:-:S02]  /*cfc0*/  LEA R162, P6, R132, R2, 0x1 ;  /* 0x0000000284a27211 */ /* 0x000fc400078c08ff */
[-C--:B------:R-:W-:Y:S01]  /*cfd0*/  LEA.HI.X.SX32 R161, R5, R3.reuse, 0x1, P5 ;  /* 0x0000000305a17211 */ /* 0x080fe200028f0eff */
[----:B------:R-:W-:Y:S01]  /*cfe0*/  VIADD R5, R4, UR4 ;  /* 0x0000000404057c36 */ /* 0x000fe20008000000 */
[-C--:B------:R-:W-:Y:S02]  /*cff0*/  LEA R164, P2, R133, R2.reuse, 0x1 ;  /* 0x0000000285a47211 */ /* 0x080fe400078408ff */
[-C--:B------:R-:W-:Y:S02]  /*d000*/  LEA.HI.X.SX32 R163, R132, R3.reuse, 0x1, P6 ;  /* 0x0000000384a37211 */ /* 0x080fe400030f0eff */
[-C--:B------:R-:W-:Y:S02]  /*d010*/  LEA R142, P6, R135, R2.reuse, 0x1 ;  /* 0x00000002878e7211 */ /* 0x080fe400078c08ff */
[----:B------:R-:W-:Y:S02]  /*d020*/  LEA R140, P5, R134, R2, 0x1 ;  /* 0x00000002868c7211 */ /* 0x000fe400078a08ff */
[-C--:B------:R-:W-:Y:S01]  /*d030*/  LEA.HI.X.SX32 R165, R133, R3.reuse, 0x1, P2 ;  /* 0x0000000385a57211 */ /* 0x080fe200010f0eff */
[----:B------:R-:W-:Y:S01]  /*d040*/  VIADD R133, R5, UR4 ;  /* 0x0000000405857c36 */ /* 0x000fe20008000000 */
[----:B------:R-:W-:-:S02]  /*d050*/  LEA.HI.X.SX32 R143, R135, R3, 0x1, P6 ;  /* 0x00000003878f7211 */ /* 0x000fc400030f0eff */
[-C--:B------:R-:W-:Y:S01]  /*d060*/  LEA.HI.X.SX32 R141, R134, R3.reuse, 0x1, P5 ;  /* 0x00000003868d7211 */ /* 0x080fe200028f0eff */
[----:B------:R-:W-:Y:S01]  /*d070*/  VIADD R166, R133, UR4 ;  /* 0x0000000485a67c36 */ /* 0x000fe20008000000 */
[CC--:B------:R-:W-:Y:S02]  /*d080*/  LEA R136, P6, R5.reuse, R2.reuse, 0x1 ;  /* 0x0000000205887211 */ /* 0x0c0fe400078c08ff */
[----:B------:R-:W-:Y:S01]  /*d090*/  LEA R138, P5, R4, R2, 0x1 ;  /* 0x00000002048a7211 */ /* 0x000fe200078a08ff */
[----:B------:R-:W-:Y:S01]  /*d0a0*/  VIADD R167, R166, UR4 ;  /* 0x00000004a6a77c36 */ /* 0x000fe20008000000 */
[----:B------:R-:W-:Y:S02]  /*d0b0*/  ISETP.LT.AND P2, PT, R0, UR15, !P0 ;  /* 0x0000000f00007c0c */ /* 0x000fe4000c741270 */
[-C--:B------:R-:W-:Y:S02]  /*d0c0*/  LEA.HI.X.SX32 R137, R5, R3.reuse, 0x1, P6 ;  /* 0x0000000305897211 */ /* 0x080fe400030f0eff */
[----:B------:R-:W-:-:S02]  /*d0d0*/  LEA.HI.X.SX32 R139, R4, R3, 0x1, P5 ;  /* 0x00000003048b7211 */ /* 0x000fc400028f0eff */
[CC--:B------:R-:W-:Y:S02]  /*d0e0*/  LEA R134, P6, R133.reuse, R2.reuse, 0x1 ;  /* 0x0000000285867211 */ /* 0x0c0fe400078c08ff */
[CC--:B------:R-:W-:Y:S02]  /*d0f0*/  LEA R132, P5, R166.reuse, R2.reuse, 0x1 ;  /* 0x00000002a6847211 */ /* 0x0c0fe400078a08ff */
[-C--:B------:R-:W-:Y:S02]  /*d100*/  LEA.HI.X.SX32 R135, R133, R3.reuse, 0x1, P6 ;  /* 0x0000000385877211 */ /* 0x080fe400030f0eff */
[----:B------:R-:W-:Y:S01]  /*d110*/  LEA.HI.X.SX32 R133, R166, R3, 0x1, P5 ;  /* 0x00000003a6857211 */ /* 0x000fe200028f0eff */
[----:B------:R-:W-:Y:S01]  /*d120*/  VIADD R166, R0, 0x6 ;  /* 0x0000000600a67836 */ /* 0x000fe20000000000 */
[----:B------:R3:W-:Y:S01]  /*d130*/  @P2 STG.E.U16 desc[UR22][R144.64], R168 ;  /* 0x000000a890002986 */ /* 0x0007e2000c101516 */
[----:B------:R-:W-:Y:S02]  /*d140*/  ISETP.LT.AND P5, PT, R170, UR15, !P0 ;  /* 0x0000000faa007c0c */ /* 0x000fe4000c7a1270 */
[----:B------:R-:W-:-:S02]  /*d150*/  LEA R4, P6, R167, R2, 0x1 ;  /* 0x00000002a7047211 */ /* 0x000fc400078c08ff */
[----:B------:R-:W-:Y:S02]  /*d160*/  ISETP.LT.AND P2, PT, R166, UR15, !P0 ;  /* 0x0000000fa6007c0c */ /* 0x000fe4000c741270 */
[----:B------:R-:W-:Y:S01]  /*d170*/  PRMT R166, R6, 0x7610, R166 ;  /* 0x0000761006a67816 */ /* 0x000fe200000000a6 */
[----:B------:R-:W-:Y:S01]  /*d180*/  VIADD R6, R0, 0x9 ;  /* 0x0000000900067836 */ /* 0x000fe20000000000 */
[C---:B------:R-:W-:Y:S01]  /*d190*/  LEA.HI.X.SX32 R5, R167.reuse, R3, 0x1, P6 ;  /* 0x00000003a7057211 */ /* 0x040fe200030f0eff */
[----:B------:R-:W-:Y:S01]  /*d1a0*/  VIADD R167, R167, UR4 ;  /* 0x00000004a7a77c36 */ /* 0x000fe20008000000 */
[----:B------:R-:W-:Y:S02]  /*d1b0*/  ISETP.LT.AND P6, PT, R169, UR15, !P0 ;  /* 0x0000000fa9007c0c */ /* 0x000fe4000c7c1270 */
[----:B---3--:R-:W-:-:S05]  /*d1c0*/  PRMT R145, R168, 0x7632, R145 ;  /* 0x00007632a8917816 */ /* 0x008fca0000000091 */
[----:B------:R-:W-:Y:S01]  /*d1d0*/  @P3 STG.E.U16 desc[UR22][R146.64], R145 ;  /* 0x0000009192003986 */ /* 0x000fe2000c101516 */
[----:B------:R-:W-:Y:S01]  /*d1e0*/  ISETP.LT.AND P3, PT, R7, UR15, !P0 ;  /* 0x0000000f07007c0c */ /* 0x000fe2000c761270 */
[----:B------:R-:W-:Y:S02]  /*d1f0*/  VIADD R7, R0, 0x8 ;  /* 0x0000000800077836 */ /* 0x000fe40000000000 */
[----:B------:R-:W-:Y:S03]  /*d200*/  @P1 STG.E.U16 desc[UR22][R148.64], R166 ;  /* 0x000000a694001986 */ /* 0x000fe6000c101516 */
[----:B------:R-:W-:Y:S01]  /*d210*/  ISETP.LT.AND P1, PT, R7, UR15, !P0 ;  /* 0x0000000f07007c0c */ /* 0x000fe2000c721270 */
[----:B------:R3:W-:Y:S01]  /*d220*/  @P4 STG.E.U16 desc[UR22][R150.64], R9 ;  /* 0x0000000996004986 */ /* 0x0007e2000c101516 */
[----:B------:R-:W-:Y:S01]  /*d230*/  ISETP.LT.AND P4, PT, R6, UR15, !P0 ;  /* 0x0000000f06007c0c */ /* 0x000fe2000c781270 */
[----:B------:R-:W-:Y:S01]  /*d240*/  VIADD R6, R0, 0xa ;  /* 0x0000000a00067836 */ /* 0x000fe20000000000 */
[----:B------:R-:W-:Y:S01]  /*d250*/  PRMT R7, R8, 0x7632, R7 ;  /* 0x0000763208077816 */ /* 0x000fe20000000007 */
[----:B------:R0:W-:Y:S03]  /*d260*/  @P5 STG.E.U16 desc[UR22][R152.64], R8 ;  /* 0x0000000898005986 */ /* 0x0001e6000c101516 */
[----:B------:R-:W-:Y:S01]  /*d270*/  ISETP.LT.AND P5, PT, R6, UR15, !P0 ;  /* 0x0000000f06007c0c */ /* 0x000fe2000c7a1270 */
[----:B------:R-:W-:Y:S01]  /*d280*/  VIADD R6, R0, 0xb ;  /* 0x0000000b00067836 */ /* 0x000fe20000000000 */
[----:B------:R1:W-:Y:S01]  /*d290*/  @P6 STG.E.U16 desc[UR22][R154.64], R7 ;  /* 0x000000079a006986 */ /* 0x0003e2000c101516 */
[----:B---3--:R-:W-:-:S03]  /*d2a0*/  PRMT R9, R16, 0x7632, R9 ;  /* 0x0000763210097816 */ /* 0x008fc60000000009 */
[----:B------:R3:W-:Y:S01]  /*d2b0*/  @P2 STG.E.U16 desc[UR22][R156.64], R10 ;  /* 0x0000000a9c002986 */ /* 0x0007e2000c101516 */
[----:B------:R-:W-:Y:S01]  /*d2c0*/  ISETP.LT.AND P6, PT, R6, UR15, !P0 ;  /* 0x0000000f06007c0c */ /* 0x000fe2000c7c1270 */
[----:B------:R-:W-:Y:S01]  /*d2d0*/  VIADD R6, R0, 0xc ;  /* 0x0000000c00067836 */ /* 0x000fe20000000000 */
[----:B0-----:R-:W-:-:S04]  /*d2e0*/  PRMT R8, R10, 0x7632, R8 ;  /* 0x000076320a087816 */ /* 0x001fc80000000008 */
[----:B------:R-:W-:Y:S01]  /*d2f0*/  ISETP.LT.AND P2, PT, R6, UR15, !P0 ;  /* 0x0000000f06007c0c */ /* 0x000fe2000c741270 */
[----:B------:R-:W-:Y:S01]  /*d300*/  VIADD R6, R0, 0xd ;  /* 0x0000000d00067836 */ /* 0x000fe20000000000 */
[----:B------:R0:W-:Y:S01]  /*d310*/  @P3 STG.E.U16 desc[UR22][R158.64], R8 ;  /* 0x000000089e003986 */ /* 0x0001e2000c101516 */
[----:B-1----:R-:W-:Y:S01]  /*d320*/  PRMT R7, R12, 0x7632, R7 ;  /* 0x000076320c077816 */ /* 0x002fe20000000007 */
[----:B---3--:R-:W-:Y:S02]  /*d330*/  VIADD R10, R167, UR4 ;  /* 0x00000004a70a7c36 */ /* 0x008fe40008000000 */
[----:B------:R-:W-:Y:S01]  /*d340*/  ISETP.LT.AND P3, PT, R6, UR15, !P0 ;  /* 0x0000000f06007c0c */ /* 0x000fe2000c761270 */
[----:B------:R-:W-:Y:S01]  /*d350*/  VIADD R6, R0, 0xe ;  /* 0x0000000e00067836 */ /* 0x000fe20000000000 */
[----:B------:R1:W-:Y:S04]  /*d360*/  @P1 STG.E.U16 desc[UR22][R160.64], R12 ;  /* 0x0000000ca0001986 */ /* 0x0003e8000c101516 */
[----:B------:R-:W-:Y:S01]  /*d370*/  ISETP.LT.AND P1, PT, R6, UR15, !P0 ;  /* 0x0000000f06007c0c */ /* 0x000fe2000c721270 */
[----:B------:R-:W-:Y:S01]  /*d380*/  VIADD R6, R0, 0xf ;  /* 0x0000000f00067836 */ /* 0x000fe20000000000 */
[----:B------:R3:W-:Y:S01]  /*d390*/  @P4 STG.E.U16 desc[UR22][R162.64], R7 ;  /* 0x00000007a2004986 */ /* 0x0007e2000c101516 */
[----:B0-----:R-:W-:-:S03]  /*d3a0*/  PRMT R8, R14, 0x7632, R8 ;  /* 0x000076320e087816 */ /* 0x001fc60000000008 */
[----:B------:R-:W-:Y:S01]  /*d3b0*/  ISETP.LT.AND P4, PT, R6, UR15, !P0 ;  /* 0x0000000f06007c0c */ /* 0x000fe2000c781270 */
[C---:B------:R-:W-:Y:S01]  /*d3c0*/  VIADD R6, R0.reuse, 0x10 ;  /* 0x0000001000067836 */ /* 0x040fe20000000000 */
[----:B------:R-:W-:Y:S01]  /*d3d0*/  @P5 STG.E.U16 desc[UR22][R164.64], R14 ;  /* 0x0000000ea4005986 */ /* 0x000fe2000c101516 */
[----:B-1----:R-:W-:-:S03]  /*d3e0*/  VIADD R12, R0, 0x1c ;  /* 0x0000001c000c7836 */ /* 0x002fc60000000000 */
[----:B------:R-:W-:Y:S01]  /*d3f0*/  ISETP.LT.AND P5, PT, R6, UR15, !P0 ;  /* 0x0000000f06007c0c */ /* 0x000fe2000c7a1270 */
[C---:B------:R-:W-:Y:S01]  /*d400*/  VIADD R6, R0.reuse, 0x11 ;  /* 0x0000001100067836 */ /* 0x040fe20000000000 */
[----:B------:R0:W-:Y:S01]  /*d410*/  @P6 STG.E.U16 desc[UR22][R140.64], R8 ;  /* 0x000000088c006986 */ /* 0x0001e2000c101516 */
[----:B---3--:R-:W-:-:S03]  /*d420*/  VIADD R7, R0, 0x13 ;  /* 0x0000001300077836 */ /* 0x008fc60000000000 */
[----:B------:R-:W-:Y:S01]  /*d430*/  ISETP.LT.AND P6, PT, R6, UR15, !P0 ;  /* 0x0000000f06007c0c */ /* 0x000fe2000c7c1270 */
[----:B------:R-:W-:Y:S01]  /*d440*/  VIADD R6, R0, 0x12 ;  /* 0x0000001200067836 */ /* 0x000fe20000000000 */
[----:B------:R-:W-:Y:S04]  /*d450*/  @P2 STG.E.U16 desc[UR22][R142.64], R16 ;  /* 0x000000108e002986 */ /* 0x000fe8000c101516 */
[----:B--2---:R-:W-:Y:S01]  /*d460*/  ISETP.LT.AND P2, PT, R6, UR5, !P0 ;  /* 0x0000000506007c0c */ /* 0x004fe2000c741270 */
[----:B------:R-:W1:Y:S01]  /*d470*/  LDCU UR5, c[0x0][0x39c] ;  /* 0x00007380ff0577ac */ /* 0x000e620008000800 */
[----:B------:R-:W-:Y:S01]  /*d480*/  VIADD R6, R0, 0x14 ;  /* 0x0000001400067836 */ /* 0x000fe20000000000 */
[----:B------:R2:W-:Y:S01]  /*d490*/  @P3 STG.E.U16 desc[UR22][R138.64], R9 ;  /* 0x000000098a003986 */ /* 0x0005e2000c101516 */
[----:B------:R-:W-:Y:S01]  /*d4a0*/  ISETP.LT.AND P3, PT, R7, UR6, !P0 ;  /* 0x0000000607007c0c */ /* 0x000fe2000c761270 */
[----:B------:R-:W3:Y:S01]  /*d4b0*/  LDCU UR6, c[0x0][0x39c] ;  /* 0x00007380ff0677ac */ /* 0x000ee20008000800 */
[----:B------:R-:W-:Y:S01]  /*d4c0*/  PRMT R7, R18, 0x7632, R7 ;  /* 0x0000763212077816 */ /* 0x000fe20000000007 */
[----:B------:R-:W-:Y:S01]  /*d4d0*/  @P1 STG.E.U16 desc[UR22][R136.64], R18 ;  /* 0x0000001288001986 */ /* 0x000fe2000c101516 */
[----:B------:R-:W-:Y:S01]  /*d4e0*/  ISETP.LT.AND P1, PT, R6, UR7, !P0 ;  /* 0x0000000706007c0c */ /* 0x000fe2000c721270 */
[C---:B------:R-:W-:Y:S01]  /*d4f0*/  VIADD R6, R0.reuse, 0x15 ;  /* 0x0000001500067836 */ /* 0x040fe20000000000 */
[----:B------:R-:W3:Y:S01]  /*d500*/  LDCU UR7, c[0x0][0x39c] ;  /* 0x00007380ff0777ac */ /* 0x000ee20008000800 */
[----:B0-----:R-:W-:Y:S01]  /*d510*/  VIADD R8, R0, 0x16 ;  /* 0x0000001600087836 */ /* 0x001fe20000000000 */
[----:B------:R0:W-:Y:S02]  /*d520*/  @P4 STG.E.U16 desc[UR22][R134.64], R7 ;  /* 0x0000000786004986 */ /* 0x0001e4000c101516 */
[----:B-----5:R-:W-:-:S02]  /*d530*/  ISETP.LT.AND P4, PT, R6, UR9, !P0 ;  /* 0x0000000906007c0c */ /* 0x020fc4000c781270 */
[----:B--2---:R-:W-:Y:S01]  /*d540*/  PRMT R9, R20, 0x7632, R9 ;  /* 0x0000763214097816 */ /* 0x004fe20000000009 */
[----:B------:R-:W-:Y:S01]  /*d550*/  @P5 STG.E.U16 desc[UR22][R132.64], R20 ;  /* 0x0000001484005986 */ /* 0x000fe2000c101516 */
[----:B------:R-:W-:-:S03]  /*d560*/  LEA R6, P5, R167, R2, 0x1 ;  /* 0x00000002a7067211 */ /* 0x000fc600078a08ff */
[----:B------:R2:W-:Y:S01]  /*d570*/  @P6 STG.E.U16 desc[UR22][R4.64], R9 ;  /* 0x0000000904006986 */ /* 0x0005e2000c101516 */
[----:B-1----:R-:W-:Y:S01]  /*d580*/  ISETP.LT.AND P6, PT, R8, UR5, !P0 ;  /* 0x0000000508007c0c */ /* 0x002fe2000c7c1270 */
[----:B------:R-:W1:Y:S01]  /*d590*/  LDCU UR5, c[0x0][0x39c] ;  /* 0x00007380ff0577ac */ /* 0x000e620008000800 */
[----:B0-----:R-:W-:Y:S02]  /*d5a0*/  LEA.HI.X.SX32 R7, R167, R3, 0x1, P5 ;  /* 0x00000003a7077211 */ /* 0x001fe400028f0eff */
[----:B------:R-:W-:-:S03]  /*d5b0*/  LEA R8, P5, R10, R2, 0x1 ;  /* 0x000000020a087211 */ /* 0x000fc600078a08ff */
[----:B------:R0:W-:Y:S01]  /*d5c0*/  @P2 STG.E.U16 desc[UR22][R6.64], R22 ;  /* 0x0000001606002986 */ /* 0x0001e2000c101516 */
[----:B--2---:R-:W-:Y:S01]  /*d5d0*/  VIADD R4, R0, 0x17 ;  /* 0x0000001700047836 */ /* 0x004fe20000000000 */
[C---:B------:R-:W-:Y:S01]  /*d5e0*/  LEA.HI.X.SX32 R9, R10.reuse, R3, 0x1, P5 ;  /* 0x000000030a097211 */ /* 0x040fe200028f0eff */
[----:B------:R-:W-:Y:S01]  /*d5f0*/  VIADD R10, R10, UR4 ;  /* 0x000000040a0a7c36 */ /* 0x000fe20008000000 */
[----:B------:R-:W-:Y:S02]  /*d600*/  PRMT R5, R22, 0x7632, R5 ;  /* 0x0000763216057816 */ /* 0x000fe40000000005 */
[----:B---3--:R-:W-:Y:S01]  /*d610*/  ISETP.LT.AND P2, PT, R4, UR6, !P0 ;  /* 0x0000000604007c0c */ /* 0x008fe2000c741270 */
[----:B------:R-:W2:Y:S01]  /*d620*/  LDCU UR6, c[0x0][0x39c] ;  /* 0x00007380ff0677ac */ /* 0x000ea20008000800 */
[C---:B------:R-:W-:Y:S01]  /*d630*/  VIADD R11, R10.reuse, UR4 ;  /* 0x000000040a0b7c36 */ /* 0x040fe20008000000 */
[----:B------:R3:W-:Y:S01]  /*d640*/  @P3 STG.E.U16 desc[UR22][R8.64], R5 ;  /* 0x0000000508003986 */ /* 0x0007e2000c101516 */
[----:B------:R-:W-:Y:S01]  /*d650*/  LEA R4, P3, R10, R2, 0x1 ;  /* 0x000000020a047211 */ /* 0x000fe200078608ff */
[----:B0-----:R-:W-:-:S02]  /*d660*/  VIADD R6, R0, 0x18 ;  /* 0x0000001800067836 */ /* 0x001fc40000000000 */
[----:B------:R-:W-:Y:S01]  /*d670*/  VIADD R7, R0, 0x19 ;  /* 0x0000001900077836 */ /* 0x000fe20000000000 */
[-C--:B---3--:R-:W-:Y:S01]  /*d680*/  LEA.HI.X.SX32 R5, R10, R3.reuse, 0x1, P3 ;  /* 0x000000030a057211 */ /* 0x088fe200018f0eff */
[----:B------:R-:W-:Y:S01]  /*d690*/  VIADD R8, R0, 0x1a ;  /* 0x0000001a00087836 */ /* 0x000fe20000000000 */
[----:B-1----:R-:W-:Y:S01]  /*d6a0*/  ISETP.LT.AND P3, PT, R6, UR5, !P0 ;  /* 0x0000000506007c0c */ /* 0x002fe2000c761270 */
[----:B------:R-:W0:Y:S01]  /*d6b0*/  LDCU UR5, c[0x0][0x39c] ;  /* 0x00007380ff0577ac */ /* 0x000e220008000800 */
[----:B------:R-:W-:Y:S01]  /*d6c0*/  LEA R6, P5, R11, R2, 0x1 ;  /* 0x000000020b067211 */ /* 0x000fe200078a08ff */
[----:B------:R1:W-:Y:S01]  /*d6d0*/  @P1 STG.E.U16 desc[UR22][R4.64], R24 ;  /* 0x0000001804001986 */ /* 0x0003e2000c101516 */
[----:B------:R-:W-:Y:S01]  /*d6e0*/  ISETP.LT.AND P1, PT, R7, UR7, !P0 ;  /* 0x0000000707007c0c */ /* 0x000fe2000c721270 */
[----:B------:R-:W3:Y:S01]  /*d6f0*/  LDCU UR7, c[0x0][0x39c] ;  /* 0x00007380ff0777ac */ /* 0x000ee20008000800 */
[C---:B------:R-:W-:Y:S01]  /*d700*/  LEA.HI.X.SX32 R7, R11.reuse, R3, 0x1, P5 ;  /* 0x000000030b077211 */ /* 0x040fe200028f0eff */
[----:B------:R-:W-:Y:S01]  /*d710*/  VIADD R11, R11, UR4 ;  /* 0x000000040b0b7c36 */ /* 0x000fe20008000000 */
[----:B--2---:R-:W-:Y:S01]  /*d720*/  ISETP.LT.AND P5, PT, R8, UR6, !P0 ;  /* 0x0000000608007c0c */ /* 0x004fe2000c7a1270 */
[----:B------:R-:W2:Y:S02]  /*d730*/  LDCU UR6, c[0x0][0x39c] ;  /* 0x00007380ff0677ac */ /* 0x000ea40008000800 */
[----:B------:R-:W-:Y:S01]  /*d740*/  VIADD R10, R11, UR4 ;  /* 0x000000040b0a7c36 */ /* 0x000fe20008000000 */
[----:B-1----:R-:W-:-:S05]  /*d750*/  PRMT R5, R24, 0x7632, R5 ;  /* 0x0000763218057816 */ /* 0x002fca0000000005 */
[----:B------:R1:W-:Y:S01]  /*d760*/  @P4 STG.E.U16 desc[UR22][R6.64], R5 ;  /* 0x0000000506004986 */ /* 0x0003e2000c101516 */
[----:B------:R-:W-:-:S04]  /*d770*/  LEA R8, P4, R11, R2, 0x1 ;  /* 0x000000020b087211 */ /* 0x000fc800078808ff */
[----:B------:R-:W-:Y:S01]  /*d780*/  LEA.HI.X.SX32 R9, R11, R3, 0x1, P4 ;  /* 0x000000030b097211 */ /* 0x000fe200020f0eff */
[----:B------:R-:W-:Y:S01]  /*d790*/  VIADD R11, R0, 0x1b ;  /* 0x0000001b000b7836 */ /* 0x000fe20000000000 */
[----:B------:R-:W-:-:S03]  /*d7a0*/  LEA R4, P4, R10, R2, 0x1 ;  /* 0x000000020a047211 */ /* 0x000fc600078808ff */
[----:B------:R5:W-:Y:S01]  /*d7b0*/  @P6 STG.E.U16 desc[UR22][R8.64], R26 ;  /* 0x0000001a08006986 */ /* 0x000be2000c101516 */
[----:B-1----:R-:W-:Y:S02]  /*d7c0*/  PRMT R7, R26, 0x7632, R7 ;  /* 0x000076321a077816 */ /* 0x002fe40000000007 */
[C---:B------:R-:W-:Y:S01]  /*d7d0*/  LEA.HI.X.SX32 R5, R10.reuse, R3, 0x1, P4 ;  /* 0x000000030a057211 */ /* 0x040fe200020f0eff */
[----:B------:R-:W-:Y:S01]  /*d7e0*/  VIADD R10, R10, UR4 ;  /* 0x000000040a0a7c36 */ /* 0x000fe20008000000 */
[----:B0-----:R-:W-:Y:S01]  /*d7f0*/  ISETP.LT.AND P4, PT, R11, UR5, !P0 ;  /* 0x000000050b007c0c */ /* 0x001fe2000c781270 */
[----:B------:R-:W0:Y:S02]  /*d800*/  LDCU UR5, c[0x0][0x39c] ;  /* 0x00007380ff0577ac */ /* 0x000e240008000800 */
[----:B------:R1:W-:Y:S01]  /*d810*/  @P2 STG.E.U16 desc[UR22][R4.64], R7 ;  /* 0x0000000704002986 */ /* 0x0003e2000c101516 */
[C---:B------:R-:W-:Y:S01]  /*d820*/  LEA R6, P2, R10.reuse, R2, 0x1 ;  /* 0x000000020a067211 */ /* 0x040fe200078408ff */
[----:B------:R-:W-:-:S02]  /*d830*/  VIADD R11, R10, UR4 ;  /* 0x000000040a0b7c36 */ /* 0x000fc40008000000 */
[----:B-----5:R-:W-:-:S03]  /*d840*/  VIADD R9, R0, 0x1d ;  /* 0x0000001d00097836 */ /* 0x020fc60000000000 */
[----:B------:R-:W-:Y:S02]  /*d850*/  LEA R8, P6, R11, R2, 0x1 ;  /* 0x000000020b087211 */ /* 0x000fe400078c08ff */
[-C--:B-1----:R-:W-:Y:S01]  /*d860*/  LEA.HI.X.SX32 R7, R10, R3.reuse, 0x1, P2 ;  /* 0x000000030a077211 */ /* 0x082fe200010f0eff */
[----:B------:R-:W-:Y:S01]  /*d870*/  VIADD R5, R0, 0x1e ;  /* 0x0000001e00057836 */ /* 0x000fe20000000000 */
[----:B--2---:R-:W-:Y:S01]  /*d880*/  ISETP.LT.AND P2, PT, R12, UR6, !P0 ;  /* 0x000000060c007c0c */ /* 0x004fe2000c741270 */
[----:B------:R-:W1:Y:S01]  /*d890*/  LDCU UR6, c[0x0][0x39c] ;  /* 0x00007380ff0677ac */ /* 0x000e620008000800 */
[----:B------:R-:W-:Y:S01]  /*d8a0*/  VIADD R12, R0, 0x20 ;  /* 0x00000020000c7836 */ /* 0x000fe20000000000 */
[----:B------:R2:W-:Y:S01]  /*d8b0*/  @P3 STG.E.U16 desc[UR22][R6.64], R28 ;  /* 0x0000001c06003986 */ /* 0x0005e2000c101516 */
[----:B---3--:R-:W-:Y:S01]  /*d8c0*/  ISETP.LT.AND P3, PT, R9, UR7, !P0 ;  /* 0x0000000709007c0c */ /* 0x008fe2000c761270 */
[----:B------:R-:W3:Y:S01]  /*d8d0*/  LDCU UR7, c[0x0][0x39c] ;  /* 0x00007380ff0777ac */ /* 0x000ee20008000800 */
[C---:B------:R-:W-:Y:S01]  /*d8e0*/  LEA.HI.X.SX32 R9, R11.reuse, R3, 0x1, P6 ;  /* 0x000000030b097211 */ /* 0x040fe200030f0eff */
[----:B------:R-:W-:-:S04]  /*d8f0*/  VIADD R11, R11, UR4 ;  /* 0x000000040b0b7c36 */ /* 0x000fc80008000000 */
[C---:B------:R-:W-:Y:S01]  /*d900*/  VIADD R10, R11.reuse, UR4 ;  /* 0x000000040b0a7c36 */ /* 0x040fe20008000000 */
[----:B------:R-:W-:Y:S02]  /*d910*/  LEA R4, P6, R11, R2, 0x1 ;  /* 0x000000020b047211 */ /* 0x000fe400078c08ff */
[----:B--2---:R-:W-:-:S05]  /*d920*/  PRMT R7, R28, 0x7632, R7 ;  /* 0x000076321c077816 */ /* 0x004fca0000000007 */
[----:B------:R2:W-:Y:S01]  /*d930*/  @P1 STG.E.U16 desc[UR22][R8.64], R7 ;  /* 0x0000000708001986 */ /* 0x0005e2000c101516 */
[----:B0-----:R-:W-:Y:S01]  /*d940*/  ISETP.LT.AND P1, PT, R5, UR5, !P0 ;  /* 0x0000000505007c0c */ /* 0x001fe2000c721270 */
[----:B------:R-:W0:Y:S01]  /*d950*/  LDCU UR5, c[0x0][0x39c] ;  /* 0x00007380ff0577ac */ /* 0x000e220008000800 */
[----:B------:R-:W-:Y:S01]  /*d960*/  LEA.HI.X.SX32 R5, R11, R3, 0x1, P6 ;  /* 0x000000030b057211 */ /* 0x000fe200030f0eff */
[----:B------:R-:W-:Y:S01]  /*d970*/  VIADD R11, R0, 0x1f ;  /* 0x0000001f000b7836 */ /* 0x000fe20000000000 */
[----:B------:R-:W-:-:S03]  /*d980*/  LEA R6, P6, R10, R2, 0x1 ;  /* 0x000000020a067211 */ /* 0x000fc600078c08ff */
[----:B------:R5:W-:Y:S01]  /*d990*/  @P5 STG.E.U16 desc[UR22][R4.64], R30 ;  /* 0x0000001e04005986 */ /* 0x000be2000c101516 */
[----:B-1----:R-:W-:Y:S01]  /*d9a0*/  ISETP.LT.AND P5, PT, R11, UR6, !P0 ;  /* 0x000000060b007c0c */ /* 0x002fe2000c7a1270 */
[----:B------:R-:W1:Y:S01]  /*d9b0*/  LDCU UR6, c[0x0][0x39c] ;  /* 0x00007380ff0677ac */ /* 0x000e620008000800 */
[C---:B--2---:R-:W-:Y:S01]  /*d9c0*/  LEA.HI.X.SX32 R7, R10.reuse, R3, 0x1, P6 ;  /* 0x000000030a077211 */ /* 0x044fe200030f0eff */
[----:B------:R-:W-:-:S04]  /*d9d0*/  VIADD R10, R10, UR4 ;  /* 0x000000040a0a7c36 */ /* 0x000fc80008000000 */
[----:B------:R-:W-:Y:S01]  /*d9e0*/  VIADD R11, R10, UR4 ;  /* 0x000000040a0b7c36 */ /* 0x000fe20008000000 */
[----:B-----5:R-:W-:Y:S02]  /*d9f0*/  PRMT R5, R30, 0x7632, R5 ;  /* 0x000076321e057816 */ /* 0x020fe40000000005 */
[----:B0-----:R-:W-:Y:S01]  /*da00*/  ISETP.LT.AND P6, PT, R12, UR5, !P0 ;  /* 0x000000050c007c0c */ /* 0x001fe2000c7c1270 */
[----:B------:R-:W0:Y:S01]  /*da10*/  LDCU UR5, c[0x0][0x39c] ;  /* 0x00007380ff0577ac */ /* 0x000e220008000800 */
[----:B------:R-:W-:Y:S01]  /*da20*/  VIADD R12, R0, 0x26 ;  /* 0x00000026000c7836 */ /* 0x000fe20000000000 */
[----:B------:R2:W-:Y:S01]  /*da30*/  @P4 STG.E.U16 desc[UR22][R6.64], R5 ;  /* 0x0000000506004986 */ /* 0x0005e2000c101516 */
[----:B------:R-:W-:-:S04]  /*da40*/  LEA R8, P4, R10, R2, 0x1 ;  /* 0x000000020a087211 */ /* 0x000fc800078808ff */
[----:B------:R-:W-:Y:S02]  /*da50*/  LEA.HI.X.SX32 R9, R10, R3, 0x1, P4 ;  /* 0x000000030a097211 */ /* 0x000fe400020f0eff */
[----:B------:R-:W-:-:S03]  /*da60*/  LEA R4, P4, R11, R2, 0x1 ;  /* 0x000000020b047211 */ /* 0x000fc600078808ff */
[----:B------:R5:W-:Y:S01]  /*da70*/  @P2 STG.E.U16 desc[UR22][R8.64], R32 ;  /* 0x0000002008002986 */ /* 0x000be2000c101516 */
[----:B--2---:R-:W-:Y:S01]  /*da80*/  VIADD R6, R0, 0x21 ;  /* 0x0000002100067836 */ /* 0x004fe20000000000 */
[C---:B------:R-:W-:Y:S01]  /*da90*/  LEA.HI.X.SX32 R5, R11.reuse, R3, 0x1, P4 ;  /* 0x000000030b057211 */ /* 0x040fe200020f0eff */
[----:B------:R-:W-:Y:S01]  /*daa0*/  VIADD R11, R11, UR4 ;  /* 0x000000040b0b7c36 */ /* 0x000fe20008000000 */
[----:B------:R-:W-:Y:S02]  /*dab0*/  PRMT R7, R32, 0x7632, R7 ;  /* 0x0000763220077816 */ /* 0x000fe40000000007 */
[----:B-1----:R-:W-:Y:S01]  /*dac0*/  ISETP.LT.AND P2, PT, R6, UR6, !P0 ;  /* 0x0000000606007c0c */ /* 0x002fe2000c741270 */
[----:B------:R-:W1:Y:S01]  /*dad0*/  LDCU UR6, c[0x0][0x39c] ;  /* 0x00007380ff0677ac */ /* 0x000e620008000800 */
[C---:B------:R-:W-:Y:S01]  /*dae0*/  VIADD R10, R11.reuse, UR4 ;  /* 0x000000040b0a7c36 */ /* 0x040fe20008000000 */
[----:B------:R2:W-:Y:S01]  /*daf0*/  @P3 STG.E.U16 desc[UR22][R4.64], R7 ;  /* 0x0000000704003986 */ /* 0x0005e2000c101516 */
[----:B------:R-:W-:Y:S01]  /*db00*/  LEA R6, P3, R11, R2, 0x1 ;  /* 0x000000020b067211 */ /* 0x000fe200078608ff */
[----:B-----5:R-:W-:-:S02]  /*db10*/  VIADD R8, R0, 0x22 ;  /* 0x0000002200087836 */ /* 0x020fc40000000000 */
[C---:B------:R-:W-:Y:S01]  /*db20*/  VIADD R9, R0.reuse, 0x23 ;  /* 0x0000002300097836 */ /* 0x040fe20000000000 */
[-C--:B--2---:R-:W-:Y:S01]  /*db30*/  LEA.HI.X.SX32 R7, R11, R3.reuse, 0x1, P3 ;  /* 0x000000030b077211 */ /* 0x084fe200018f0eff */
[----:B------:R-:W-:Y:S01]  /*db40*/  VIADD R4, R0, 0x24 ;  /* 0x0000002400047836 */ /* 0x000fe20000000000 */
[----:B0-----:R-:W-:Y:S01]  /*db50*/  ISETP.LT.AND P3, PT, R8, UR5, !P0 ;  /* 0x0000000508007c0c */ /* 0x001fe2000c761270 */
[----:B------:R-:W0:Y:S01]  /*db60*/  LDCU UR5, c[0x0][0x39c] ;  /* 0x00007380ff0577ac */ /* 0x000e220008000800 */
[C---:B------:R-:W-:Y:S01]  /*db70*/  LEA R8, P4, R10.reuse, R2, 0x1 ;  /* 0x000000020a087211 */ /* 0x040fe200078808ff */
[----:B------:R-:W-:Y:S01]  /*db80*/  @P1 STG.E.U16 desc[UR22][R6.64], R34 ;  /* 0x0000002206001986 */ /* 0x000fe2000c101516 */
[----:B---3--:R-:W-:Y:S01]  /*db90*/  ISETP.LT.AND P1, PT, R9, UR7, !P0 ;  /* 0x0000000709007c0c */ /* 0x008fe2000c721270 */
[----:B------:R-:W2:Y:S01]  /*dba0*/  LDCU UR7, c[0x0][0x39c] ;  /* 0x00007380ff0777ac */ /* 0x000ea20008000800 */
[C---:B------:R-:W-:Y:S01]  /*dbb0*/  LEA.HI.X.SX32 R9, R10.reuse, R3, 0x1, P4 ;  /* 0x000000030a097211 */ /* 0x040fe200020f0eff */
[----:B------:R-:W-:Y:S01]  /*dbc0*/  VIADD R10, R10, UR4 ;  /* 0x000000040a0a7c36 */ /* 0x000fe20008000000 */
[----:B------:R-:W-:-:S02]  /*dbd0*/  PRMT R5, R34, 0x7632, R5 ;  /* 0x0000763222057816 */ /* 0x000fc40000000005 */
[----:B-1----:R-:W-:Y:S01]  /*dbe0*/  ISETP.LT.AND P4, PT, R4, UR6, !P0 ;  /* 0x0000000604007c0c */ /* 0x002fe2000c781270 */
[C---:B------:R-:W-:Y:S01]  /*dbf0*/  VIADD R11, R10.reuse, UR4 ;  /* 0x000000040a0b7c36 */ /* 0x040fe20008000000 */
[----:B------:R-:W1:Y:S01]  /*dc00*/  LDCU UR6, c[0x0][0x39c] ;  /* 0x00007380ff0677ac */ /* 0x000e620008000800 */
[----:B------:R3:W-:Y:S01]  /*dc10*/  @P5 STG.E.U16 desc[UR22][R8.64], R5 ;  /* 0x0000000508005986 */ /* 0x0007e2000c101516 */
[----:B------:R-:W-:-:S04]  /*dc20*/  LEA R4, P5, R10, R2, 0x1 ;  /* 0x000000020a047211 */ /* 0x000fc800078a08ff */
[-C--:B---3--:R-:W-:Y:S01]  /*dc30*/  LEA.HI.X.SX32 R5, R10, R3.reuse, 0x1, P5 ;  /* 0x000000030a057211 */ /* 0x088fe200028f0eff */
[----:B------:R-:W-:Y:S01]  /*dc40*/  VIADD R10, R0, 0x25 ;  /* 0x00000025000a7836 */ /* 0x000fe20000000000 */
[CC--:B------:R-:W-:Y:S02]  /*dc50*/  LEA R6, P5, R11.reuse, R2.reuse, 0x1 ;  /* 0x000000020b067211 */ /* 0x0c0fe400078a08ff */
[----:B------:R-:W-:Y:S01]  /*dc60*/  PRMT R9, R36, 0x7632, R9 ;  /* 0x0000763224097816 */ /* 0x000fe20000000009 */
[----:B------:R3:W-:Y:S01]  /*dc70*/  @P6 STG.E.U16 desc[UR22][R4.64], R36 ;  /* 0x0000002404006986 */ /* 0x0007e2000c101516 */
[C---:B------:R-:W-:Y:S01]  /*dc80*/  LEA.HI.X.SX32 R7, R11.reuse, R3, 0x1, P5 ;  /* 0x000000030b077211 */ /* 0x040fe200028f0eff */
[----:B------:R-:W-:Y:S01]  /*dc90*/  VIADD R11, R11, UR4 ;  /* 0x000000040b0b7c36 */ /* 0x000fe20008000000 */
[----:B0-----:R-:W-:Y:S01]  /*dca0*/  ISETP.LT.AND P5, PT, R10, UR5, !P0 ;  /* 0x000000050a007c0c */ /* 0x001fe2000c7a1270 */
[----:B------:R-:W0:Y:S02]  /*dcb0*/  LDCU UR5, c[0x0][0x39c] ;  /* 0x00007380ff0577ac */ /* 0x000e240008000800 */
[----:B------:R5:W-:Y:S01]  /*dcc0*/  @P2 STG.E.U16 desc[UR22][R6.64], R9 ;  /* 0x0000000906002986 */ /* 0x000be2000c101516 */
[C---:B------:R-:W-:Y:S01]  /*dcd0*/  LEA R8, P2, R11.reuse, R2, 0x1 ;  /* 0x000000020b087211 */ /* 0x040fe200078408ff */
[----:B------:R-:W-:-:S02]  /*dce0*/  VIADD R10, R11, UR4 ;  /* 0x000000040b0a7c36 */ /* 0x000fc40008000000 */
[----:B---3--:R-:W-:-:S03]  /*dcf0*/  VIADD R5, R0, 0x27 ;  /* 0x0000002700057836 */ /* 0x008fc60000000000 */
[----:B------:R-:W-:Y:S02]  /*dd00*/  LEA R4, P6, R10, R2, 0x1 ;  /* 0x000000020a047211 */ /* 0x000fe400078c08ff */
[-C--:B-----5:R-:W-:Y:S01]  /*dd10*/  LEA.HI.X.SX32 R9, R11, R3.reuse, 0x1, P2 ;  /* 0x000000030b097211 */ /* 0x0a0fe200010f0eff */
[----:B------:R-:W-:Y:S01]  /*dd20*/  VIADD R7, R0, 0x28 ;  /* 0x0000002800077836 */ /* 0x000fe20000000000 */
[----:B-1----:R-:W-:Y:S01]  /*dd30*/  ISETP.LT.AND P2, PT, R12, UR6, !P0 ;  /* 0x000000060c007c0c */ /* 0x002fe2000c741270 */
[----:B------:R-:W1:Y:S01]  /*dd40*/  LDCU UR6, c[0x0][0x39c] ;  /* 0x00007380ff0677ac */ /* 0x000e620008000800 */
[----:B------:R-:W-:Y:S01]  /*dd50*/  VIADD R12, R0, 0x2a ;  /* 0x0000002a000c7836 */ /* 0x000fe20000000000 */
[----:B------:R3:W-:Y:S01]  /*dd60*/  @P3 STG.E.U16 desc[UR22][R8.64], R38 ;  /* 0x0000002608003986 */ /* 0x0007e2000c101516 */
[----:B--2---:R-:W-:Y:S01]  /*dd70*/  ISETP.LT.AND P3, PT, R5, UR7, !P0 ;  /* 0x0000000705007c0c */ /* 0x004fe2000c761270 */
[----:B------:R-:W2:Y:S01]  /*dd80*/  LDCU UR7, c[0x0][0x39c] ;  /* 0x00007380ff0777ac */ /* 0x000ea20008000800 */
[C---:B------:R-:W-:Y:S01]  /*dd90*/  LEA.HI.X.SX32 R5, R10.reuse, R3, 0x1, P6 ;  /* 0x000000030a057211 */ /* 0x040fe200030f0eff */
[----:B------:R-:W-:-:S04]  /*dda0*/  VIADD R10, R10, UR4 ;  /* 0x000000040a0a7c36 */ /* 0x000fc80008000000 */
[C---:B------:R-:W-:Y:S01]  /*ddb0*/  VIADD R11, R10.reuse, UR4 ;  /* 0x000000040a0b7c36 */ /* 0x040fe20008000000 */
[----:B------:R-:W-:Y:S02]  /*ddc0*/  LEA R6, P6, R10, R2, 0x1 ;  /* 0x000000020a067211 */ /* 0x000fe400078c08ff */
[----:B---3--:R-:W-:-:S05]  /*ddd0*/  PRMT R9, R38, 0x7632, R9 ;  /* 0x0000763226097816 */ /* 0x008fca0000000009 */
[----:B------:R3:W-:Y:S01]  /*dde0*/  @P1 STG.E.U16 desc[UR22][R4.64], R9 ;  /* 0x0000000904001986 */ /* 0x0007e2000c101516 */
[----:B0-----:R-:W-:Y:S01]  /*ddf0*/  ISETP.LT.AND P1, PT, R7, UR5, !P0 ;  /* 0x0000000507007c0c */ /* 0x001fe2000c721270 */
[----:B------:R-:W0:Y:S01]  /*de00*/  LDCU UR5, c[0x0][0x39c] ;  /* 0x00007380ff0577ac */ /* 0x000e220008000800 */
[----:B------:R-:W-:Y:S01]  /*de10*/  LEA.HI.X.SX32 R7, R10, R3, 0x1, P6 ;  /* 0x000000030a077211 */ /* 0x000fe200030f0eff */
[----:B------:R-:W-:Y:S01]  /*de20*/  VIADD R10, R0, 0x29 ;  /* 0x00000029000a7836 */ /* 0x000fe20000000000 */
[----:B------:R-:W-:-:S03]  /*de30*/  LEA R8, P6, R11, R2, 0x1 ;  /* 0x000000020b087211 */ /* 0x000fc600078c08ff */
[----:B------:R-:W-:Y:S01]  /*de40*/  @P4 STG.E.U16 desc[UR22][R6.64], R40 ;  /* 0x0000002806004986 */ /* 0x000fe2000c101516 */
[----:B-1----:R-:W-:Y:S01]  /*de50*/  ISETP.LT.AND P4, PT, R10, UR6, !P0 ;  /* 0x000000060a007c0c */ /* 0x002fe2000c781270 */
[----:B------:R-:W1:Y:S01]  /*de60*/  LDCU UR6, c[0x0][0x39c] ;  /* 0x00007380ff0677ac */ /* 0x000e620008000800 */
[C---:B---3--:R-:W-:Y:S01]  /*de70*/  LEA.HI.X.SX32 R9, R11.reuse, R3, 0x1, P6 ;  /* 0x000000030b097211 */ /* 0x048fe200030f0eff */
[----:B------:R-:W-:Y:S01]  /*de80*/  VIADD R11, R11, UR4 ;  /* 0x000000040b0b7c36 */ /* 0x000fe20008000000 */
[----:B------:R-:W-:-:S03]  /*de90*/  PRMT R5, R40, 0x7632, R5 ;  /* 0x0000763228057816 */ /* 0x000fc60000000005 */
[C---:B------:R-:W-:Y:S02]  /*dea0*/  VIADD R10, R11.reuse, UR4 ;  /* 0x000000040b0a7c36 */ /* 0x040fe40008000000 */
[----:B------:R3:W-:Y:S01]  /*deb0*/  @P5 STG.E.U16 desc[UR22][R8.64], R5 ;  /* 0x0000000508005986 */ /* 0x0007e2000c101516 */
[CC--:B------:R-:W-:Y:S02]  /*dec0*/  LEA R4, P5, R11.reuse, R2.reuse, 0x1 ;  /* 0x000000020b047211 */ /* 0x0c0fe400078a08ff */
[----:B0-----:R-:W-:Y:S01]  /*ded0*/  ISETP.LT.AND P6, PT, R12, UR5, !P0 ;  /* 0x000000050c007c0c */ /* 0x001fe2000c7c1270 */
[----:B------:R-:W0:Y:S01]  /*dee0*/  LDCU UR5, c[0x0][0x39c] ;  /* 0x00007380ff0577ac */ /* 0x000e220008000800 */
[C---:B------:R-:W-:Y:S01]  /*def0*/  VIADD R12, R0.reuse, 0x30 ;  /* 0x00000030000c7836 */ /* 0x040fe20000000000 */
[----:B---3--:R-:W-:Y:S01]  /*df00*/  LEA.HI.X.SX32 R5, R11, R3, 0x1, P5 ;  /* 0x000000030b057211 */ /* 0x008fe200028f0eff */
[----:B------:R-:W-:Y:S01]  /*df10*/  VIADD R8, R0, 0x2b ;  /* 0x0000002b00087836 */ /* 0x000fe20000000000 */
[----:B------:R-:W-:-:S02]  /*df20*/  LEA R6, P5, R10, R2, 0x1 ;  /* 0x000000020a067211 */ /* 0x000fc400078a08ff */
[----:B------:R-:W-:Y:S01]  /*df30*/  PRMT R9, R42, 0x7632, R9 ;  /* 0x000076322a097816 */ /* 0x000fe20000000009 */
[----:B------:R3:W-:Y:S01]  /*df40*/  @P2 STG.E.U16 desc[UR22][R4.64], R42 ;  /* 0x0000002a04002986 */ /* 0x0007e2000c101516 */
[C---:B------:R-:W-:Y:S01]  /*df50*/  LEA.HI.X.SX32 R7, R10.reuse, R3, 0x1, P5 ;  /* 0x000000030a077211 */ /* 0x040fe200028f0eff */
[----:B------:R-:W-:Y:S01]  /*df60*/  VIADD R10, R10, UR4 ;  /* 0x000000040a0a7c36 */ /* 0x000fe20008000000 */
[----:B-1----:R-:W-:Y:S01]  /*df70*/  ISETP.LT.AND P2, PT, R8, UR6, !P0 ;  /* 0x0000000608007c0c */ /* 0x002fe2000c741270 */
[----:B------:R-:W1:Y:S02]  /*df80*/  LDCU UR6, c[0x0][0x39c] ;  /* 0x00007380ff0677ac */ /* 0x000e640008000800 */
[----:B------:R5:W-:Y:S01]  /*df90*/  @P3 STG.E.U16 desc[UR22][R6.64], R9 ;  /* 0x0000000906003986 */ /* 0x000be2000c101516 */
[C---:B------:R-:W-:Y:S01]  /*dfa0*/  LEA R8, P3, R10.reuse, R2, 0x1 ;  /* 0x000000020a087211 */ /* 0x040fe200078608ff */
[----:B------:R-:W-:Y:S02]  /*dfb0*/  VIADD R11, R10, UR4 ;  /* 0x000000040a0b7c36 */ /* 0x000fe40008000000 */
[----:B---3--:R-:W-:-:S02]  /*dfc0*/  VIADD R4, R0, 0x2c ;  /* 0x0000002c00047836 */ /* 0x008fc40000000000 */
[----:B------:R-:W-:Y:S01]  /*dfd0*/  VIADD R5, R0, 0x2d ;  /* 0x0000002d00057836 */ /* 0x000fe20000000000 */
[-C--:B-----5:R-:W-:Y:S01]  /*dfe0*/  LEA.HI.X.SX32 R9, R10, R3.reuse, 0x1, P3 ;  /* 0x000000030a097211 */ /* 0x0a0fe200018f0eff */
[----:B------:R-:W-:Y:S01]  /*dff0*/  VIADD R6, R0, 0x2e ;  /* 0x0000002e00067836 */ /* 0x000fe20000000000 */
[----:B0-----:R-:W-:Y:S01]  /*e000*/  ISETP.LT.AND P3, PT, R4, UR5, !P0 ;  /* 0x0000000504007c0c */ /* 0x001fe2000c761270 */
[----:B------:R-:W0:Y:S01]  /*e010*/  LDCU UR5, c[0x0][0x39c] ;  /* 0x00007380ff0577ac */ /* 0x000e220008000800 */
[----:B------:R-:W-:Y:S01]  /*e020*/  LEA R4, P5, R11, R2, 0x1 ;  /* 0x000000020b047211 */ /* 0x000fe200078a08ff */
[----:B------:R-:W-:Y:S01]  /*e030*/  @P1 STG.E.U16 desc[UR22][R8.64], R44 ;  /* 0x0000002c08001986 */ /* 0x000fe2000c101516 */
[----:B--2---:R-:W-:Y:S01]  /*e040*/  ISETP.LT.AND P1, PT, R5, UR7, !P0 ;  /* 0x0000000705007c0c */ /* 0x004fe2000c721270 */
        /* <DEDUP_REMOVED lines=11> */
[-C--:B------:R-:W-:Y:S02]  /*e100*/  LEA R8, P4, R10, R2.reuse, 0x1 ;  /* 0x000000020a087211 */ /* 0x080fe400078808ff */
        /* <DEDUP_REMOVED lines=38> */
[-C--:B------:R-:W-:Y:S02]  /*e370*/  LEA R6, P4, R10, R2.reuse, 0x1 ;  /* 0x000000020a067211 */ /* 0x080fe400078808ff */
[----:B0-----:R-:W-:Y:S01]  /*e380*/  ISETP.LT.AND P6, PT, R12, UR5, !P0 ;  /* 0x000000050c007c0c */ /* 0x001fe2000c7c1270 */
[----:B------:R-:W0:Y:S01]  /*e390*/  LDCU UR5, c[0x0][0x39c] ;  /* 0x00007380ff0577ac */ /* 0x000e220008000800 */
[----:B------:R-:W-:Y:S01]  /*e3a0*/  VIADD R12, R0, 0x3a ;  /* 0x0000003a000c7836 */ /* 0x000fe20000000000 */
        /* <DEDUP_REMOVED lines=13> */
[C---:B------:R-:W-:Y:S01]  /*e480*/  VIADD R7, R0.reuse, 0x37 ;  /* 0x0000003700077836 */ /* 0x040fe20000000000 */
[-C--:B-----5:R-:W-:Y:S01]  /*e490*/  LEA.HI.X.SX32 R5, R11, R3.reuse, 0x1, P3 ;  /* 0x000000030b057211 */ /* 0x0a0fe200018f0eff */
[----:B------:R-:W-:Y:S01]  /*e4a0*/  VIADD R8, R0, 0x38 ;  /* 0x0000003800087836 */ /* 0x000fe20000000000 */
[----:B0-----:R-:W-:Y:S01]  /*e4b0*/  ISETP.LT.AND P3, PT, R6, UR5, !P0 ;  /* 0x0000000506007c0c */ /* 0x001fe2000c761270 */
[----:B------:R-:W0:Y:S01]  /*e4c0*/  LDCU UR5, c[0x0][0x39c] ;  /* 0x00007380ff0577ac */ /* 0x000e220008000800 */
[C---:B------:R-:W-:Y:S01]  /*e4d0*/  LEA R6, P4, R10.reuse, R2, 0x1 ;  /* 0x000000020a067211 */ /* 0x040fe200078808ff */
[----:B------:R3:W-:Y:S01]  /*e4e0*/  @P1 STG.E.U16 desc[UR22][R4.64], R54 ;  /* 0x0000003604001986 */ /* 0x0007e2000c101516 */
[----:B--2---:R-:W-:Y:S01]  /*e4f0*/  ISETP.LT.AND P1, PT, R7, UR7, !P0 ;  /* 0x0000000707007c0c */ /* 0x004fe2000c721270 */
[----:B------:R-:W2:Y:S01]  /*e500*/  LDCU UR7, c[0x0][0x39c] ;  /* 0x00007380ff0777ac */ /* 0x000ea20008000800 */
[C---:B------:R-:W-:Y:S01]  /*e510*/  LEA.HI.X.SX32 R7, R10.reuse, R3, 0x1, P4 ;  /* 0x000000030a077211 */ /* 0x040fe200020f0eff */
[----:B------:R-:W-:Y:S01]  /*e520*/  VIADD R10, R10, UR4 ;  /* 0x000000040a0a7c36 */ /* 0x000fe20008000000 */
[----:B-1----:R-:W-:Y:S01]  /*e530*/  ISETP.LT.AND P4, PT, R8, UR6, !P0 ;  /* 0x0000000608007c0c */ /* 0x002fe2000c781270 */
[----:B------:R-:W1:Y:S02]  /*e540*/  LDCU UR6, c[0x0][0x39c] ;  /* 0x00007380ff0677ac */ /* 0x000e640008000800 */
[----:B------:R-:W-:Y:S01]  /*e550*/  VIADD R11, R10, UR4 ;  /* 0x000000040a0b7c36 */ /* 0x000fe20008000000 */
[----:B---3--:R-:W-:-:S05]  /*e560*/  PRMT R5, R54, 0x7632, R5 ;  /* 0x0000763236057816 */ /* 0x008fca0000000005 */
[----:B------:R3:W-:Y:S01]  /*e570*/  @P5 STG.E.U16 desc[UR22][R6.64], R5 ;  /* 0x0000000506005986 */ /* 0x0007e2000c101516 */
[----:B------:R-:W-:-:S04]  /*e580*/  LEA R8, P5, R10, R2, 0x1 ;  /* 0x000000020a087211 */ /* 0x000fc800078a08ff */
[----:B------:R-:W-:Y:S01]  /*e590*/  LEA.HI.X.SX32 R9, R10, R3, 0x1, P5 ;  /* 0x000000030a097211 */ /* 0x000fe200028f0eff */
[----:B------:R-:W-:Y:S01]  /*e5a0*/  VIADD R10, R0, 0x39 ;  /* 0x00000039000a7836 */ /* 0x000fe20000000000 */
[----:B------:R-:W-:-:S03]  /*e5b0*/  LEA R4, P5, R11, R2, 0x1 ;  /* 0x000000020b047211 */ /* 0x000fc600078a08ff */
[----:B------:R5:W-:Y:S01]  /*e5c0*/  @P6 STG.E.U16 desc[UR22][R8.64], R56 ;  /* 0x0000003808006986 */ /* 0x000be2000c101516 */
[----:B---3--:R-:W-:Y:S02]  /*e5d0*/  PRMT R7, R56, 0x7632, R7 ;  /* 0x0000763238077816 */ /* 0x008fe40000000007 */
        /* <DEDUP_REMOVED lines=9> */
[-C--:B---3--:R-:W-:Y:S01]  /*e670*/  LEA.HI.X.SX32 R7, R11, R3.reuse, 0x1, P2 ;  /* 0x000000030b077211 */ /* 0x088fe200010f0eff */
        /* <DEDUP_REMOVED lines=21> */
[C---:B---3--:R-:W-:Y:S01]  /*e7d0*/  LEA.HI.X.SX32 R7, R11.reuse, R3, 0x1, P6 ;  /* 0x000000030b077211 */ /* 0x048fe200030f0eff */
[----:B------:R-:W-:-:S04]  /*e7e0*/  VIADD R11, R11, UR4 ;  /* 0x000000040b0b7c36 */ /* 0x000fc80008000000 */
[C---:B------:R-:W-:Y:S01]  /*e7f0*/  VIADD R10, R11.reuse, UR4 ;  /* 0x000000040b0a7c36 */ /* 0x040fe20008000000 */
        /* <DEDUP_REMOVED lines=9> */
[----:B---3--:R-:W-:Y:S01]  /*e890*/  VIADD R6, R0, 0x3f ;  /* 0x0000003f00067836 */ /* 0x008fe20000000000 */
        /* <DEDUP_REMOVED lines=9> */
[----:B------:R-:W-:Y:S01]  /*e930*/  VIADD R9, R0, 0x41 ;  /* 0x0000004100097836 */ /* 0x000fe20000000000 */
[-C--:B---3--:R-:W-:Y:S01]  /*e940*/  LEA.HI.X.SX32 R7, R10, R3.reuse, 0x1, P3 ;  /* 0x000000030a077211 */ /* 0x088fe200018f0eff */
        /* <DEDUP_REMOVED lines=224> */
[-C--:B---3--:R-:W-:Y:S01]  /*f750*/  LEA.HI.X.SX32 R7, R11, R3.reuse, 0x1, P3 ;  /* 0x000000030b077211 */ /* 0x088fe200018f0eff */
        /* <DEDUP_REMOVED lines=73> */
[----:B------:R-:W-:-:S03]  /*fbf0*/  VIADD R5, R0, 0x69 ;  /* 0x0000006900057836 */ /* 0x000fc60000000000 */
[----:B0-----:R-:W-:Y:S01]  /*fc00*/  ISETP.LT.AND P5, PT, R4, UR5, !P0 ;  /* 0x0000000504007c0c */ /* 0x001fe2000c7a1270 */
[----:B-----5:R-:W-:Y:S01]  /*fc10*/  VIADD R6, R0, 0x6a ;  /* 0x0000006a00067836 */ /* 0x020fe20000000000 */
[-C--:B------:R-:W-:Y:S01]  /*fc20*/  LEA.HI.X.SX32 R9, R10, R3.reuse, 0x1, P3 ;  /* 0x000000030a097211 */ /* 0x080fe200018f0eff */
[----:B------:R-:W0:Y:S01]  /*fc30*/  LDCU UR5, c[0x0][0x39c] ;  /* 0x00007380ff0577ac */ /* 0x000e220008000800 */
[-C--:B------:R-:W-:Y:S02]  /*fc40*/  LEA R4, P3, R11, R2.reuse, 0x1 ;  /* 0x000000020b047211 */ /* 0x080fe400078608ff */
[----:B------:R-:W-:Y:S01]  /*fc50*/  PRMT R7, R104, 0x7632, R7 ;  /* 0x0000763268077816 */ /* 0x000fe20000000007 */
[----:B------:R-:W-:Y:S01]  /*fc60*/  @P1 STG.E.U16 desc[UR22][R8.64], R104 ;  /* 0x0000006808001986 */ /* 0x000fe2000c101516 */
[----:B--2---:R-:W-:Y:S01]  /*fc70*/  ISETP.LT.AND P1, PT, R5, UR7, !P0 ;  /* 0x0000000705007c0c */ /* 0x004fe2000c721270 */
[----:B------:R-:W2:Y:S01]  /*fc80*/  LDCU UR7, c[0x0][0x39c] ;  /* 0x00007380ff0777ac */ /* 0x000ea20008000800 */
[C---:B------:R-:W-:Y:S01]  /*fc90*/  LEA.HI.X.SX32 R5, R11.reuse, R3, 0x1, P3 ;  /* 0x000000030b057211 */ /* 0x040fe200018f0eff */
[----:B------:R-:W-:Y:S01]  /*fca0*/  VIADD R11, R11, UR4 ;  /* 0x000000040b0b7c36 */ /* 0x000fe20008000000 */
[----:B-1----:R-:W-:Y:S01]  /*fcb0*/  ISETP.LT.AND P3, PT, R6, UR6, !P0 ;  /* 0x0000000606007c0c */ /* 0x002fe2000c761270 */
[----:B------:R-:W1:Y:S02]  /*fcc0*/  LDCU UR6, c[0x0][0x39c] ;  /* 0x00007380ff0677ac */ /* 0x000e640008000800 */
[----:B------:R3:W-:Y:S01]  /*fcd0*/  @P4 STG.E.U16 desc[UR22][R4.64], R7 ;  /* 0x0000000704004986 */ /* 0x0007e2000c101516 */
[C---:B------:R-:W-:Y:S01]  /*fce0*/  LEA R6, P4, R11.reuse, R2, 0x1 ;  /* 0x000000020b067211 */ /* 0x040fe200078808ff */
[----:B------:R-:W-:-:S03]  /*fcf0*/  VIADD R10, R11, UR4 ;  /* 0x000000040b0a7c36 */ /* 0x000fc60008000000 */
        /* <DEDUP_REMOVED lines=42> */
[----:B-----5:R-:W-:-:S04]  /*ffa0*/  LEA R8, P6, R11, R2, 0x1 ;  /* 0x000000020b087211 */ /* 0x020fc800078c08ff */
[CC--:B------:R-:W-:Y:S01]  /*ffb0*/  LEA.HI.X.SX32 R9, R11.reuse, R3.reuse, 0x1, P6 ;  /* 0x000000030b097211 */ /* 0x0c0fe200030f0eff */
[----:B------:R-:W-:Y:S01]  /*ffc0*/  VIADD R11, R11, UR4 ;  /* 0x000000040b0b7c36 */ /* 0x000fe20008000000 */
[----:B---3--:R-:W-:Y:S01]  /*ffd0*/  LEA.HI.X.SX32 R7, R10, R3, 0x1, P4 ;  /* 0x000000030a077211 */ /* 0x008fe200020f0eff */
[----:B------:R-:W-:Y:S01]  /*ffe0*/  VIADD R4, R0, 0x71 ;  /* 0x0000007100047836 */ /* 0x000fe20000000000 */
[----:B0-----:R-:W-:Y:S01]  /*fff0*/  ISETP.LT.AND P4, PT, R12, UR5, !P0 ;  /* 0x000000050c007c0c */ /* 0x001fe2000c781270 */
[----:B------:R-:W0:Y:S01]  /*10000*/  LDCU UR5, c[0x0][0x39c] ;  /* 0x00007380ff0577ac */ /* 0x000e220008000800 */
[----:B------:R-:W-:Y:S01]  /*10010*/  PRMT R5, R112, 0x7632, R5 ;  /* 0x0000763270057816 */ /* 0x000fe20000000005 */
[----:B------:R3:W-:Y:S01]  /*10020*/  @P2 STG.E.U16 desc[UR22][R6.64], R112 ;  /* 0x0000007006002986 */ /* 0x0007e2000c101516 */
[----:B-1----:R-:W-:Y:S01]  /*10030*/  ISETP.LT.AND P2, PT, R4, UR6, !P0 ;  /* 0x0000000604007c0c */ /* 0x002fe2000c741270 */
[----:B------:R-:W1:Y:S01]  /*10040*/  LDCU UR6, c[0x0][0x39c] ;  /* 0x00007380ff0677ac */ /* 0x000e620008000800 */
[C---:B------:R-:W-:Y:S01]  /*10050*/  VIADD R10, R11.reuse, UR4 ;  /* 0x000000040b0a7c36 */ /* 0x040fe20008000000 */
[----:B------:R5:W-:Y:S01]  /*10060*/  @P5 STG.E.U16 desc[UR22][R8.64], R5 ;  /* 0x0000000508005986 */ /* 0x000be2000c101516 */
[----:B------:R-:W-:Y:S01]  /*10070*/  LEA R4, P5, R11, R2, 0x1 ;  /* 0x000000020b047211 */ /* 0x000fe200078a08ff */
[----:B------:R-:W-:-:S02]  /*10080*/  VIADD R12, R0, 0x76 ;  /* 0x00000076000c7836 */ /* 0x000fc40000000000 */
[C---:B---3--:R-:W-:Y:S02]  /*10090*/  VIADD R6, R0.reuse, 0x72 ;  /* 0x0000007200067836 */ /* 0x048fe40000000000 */
        /* <DEDUP_REMOVED lines=21> */
[----:B0-----:R-:W-:Y:S01]  /*101f0*/  ISETP.LT.AND P4, PT, R10, UR5, !P0 ;  /* 0x000000050a007c0c */ /* 0x001fe2000c781270 */
[----:B------:R-:W0:Y:S01]  /*10200*/  LDCU UR5, c[0x0][0x39c] ;  /* 0x00007380ff0577ac */ /* 0x000e220008000800 */
[----:B---3--:R-:W-:Y:S02]  /*10210*/  PRMT R7, R116, 0x7632, R7 ;  /* 0x0000763274077816 */ /* 0x008fe40000000007 */
[C---:B------:R-:W-:Y:S01]  /*10220*/  LEA.HI.X.SX32 R5, R11.reuse, R3, 0x1, P3 ;  /* 0x000000030b057211 */ /* 0x040fe200018f0eff */
[----:B------:R-:W-:Y:S01]  /*10230*/  VIADD R11, R11, UR4 ;  /* 0x000000040b0b7c36 */ /* 0x000fe20008000000 */
[----:B-1----:R-:W-:Y:S01]  /*10240*/  ISETP.LT.AND P3, PT, R12, UR6, !P0 ;  /* 0x000000060c007c0c */ /* 0x002fe2000c761270 */
[----:B------:R-:W1:Y:S01]  /*10250*/  LDCU UR6, c[0x0][0x39c] ;  /* 0x00007380ff0677ac */ /* 0x000e620008000800 */
[----:B------:R-:W-:Y:S01]  /*10260*/  VIADD R12, R0, 0x7d ;  /* 0x0000007d000c7836 */ /* 0x000fe20000000000 */
[----:B------:R3:W-:Y:S01]  /*10270*/  @P2 STG.E.U16 desc[UR22][R4.64], R7 ;  /* 0x0000000704002986 */ /* 0x0007e2000c101516 */
[C---:B------:R-:W-:Y:S01]  /*10280*/  LEA R6, P2, R11.reuse, R2, 0x1 ;  /* 0x000000020b067211 */ /* 0x040fe200078408ff */
[----:B------:R-:W-:-:S02]  /*10290*/  VIADD R10, R11, UR4 ;  /* 0x000000040b0a7c36 */ /* 0x000fc40008000000 */
[C---:B-----5:R-:W-:Y:S01]  /*102a0*/  VIADD R9, R0.reuse, 0x77 ;  /* 0x0000007700097836 */ /* 0x060fe20000000000 */
[-C--:B---3--:R-:W-:Y:S01]  /*102b0*/  LEA.HI.X.SX32 R7, R11, R3.reuse, 0x1, P2 ;  /* 0x000000030b077211 */ /* 0x088fe200010f0eff */
[----:B------:R-:W-:Y:S01]  /*102c0*/  VIADD R4, R0, 0x78 ;  /* 0x0000007800047836 */ /* 0x000fe20000000000 */
[-C--:B------:R-:W-:Y:S02]  /*102d0*/  LEA R8, P2, R10, R2.reuse, 0x1 ;  /* 0x000000020a087211 */ /* 0x080fe400078408ff */
[----:B------:R-:W-:Y:S01]  /*102e0*/  PRMT R5, R118, 0x7632, R5 ;  /* 0x0000763276057816 */ /* 0x000fe20000000005 */
[----:B------:R-:W-:Y:S01]  /*102f0*/  @P6 STG.E.U16 desc[UR22][R6.64], R118 ;  /* 0x0000007606006986 */ /* 0x000fe2000c101516 */
[----:B--2---:R-:W-:Y:S01]  /*10300*/  ISETP.LT.AND P6, PT, R9, UR7, !P0 ;  /* 0x0000000709007c0c */ /* 0x004fe2000c7c1270 */
[----:B------:R-:W2:Y:S01]  /*10310*/  LDCU UR7, c[0x0][0x39c] ;  /* 0x00007380ff0777ac */ /* 0x000ea20008000800 */
[C---:B------:R-:W-:Y:S01]  /*10320*/  LEA.HI.X.SX32 R9, R10.reuse, R3, 0x1, P2 ;  /* 0x000000030a097211 */ /* 0x040fe200010f0eff */
[----:B------:R-:W-:Y:S01]  /*10330*/  VIADD R10, R10, UR4 ;  /* 0x000000040a0a7c36 */ /* 0x000fe20008000000 */
[----:B0-----:R-:W-:Y:S01]  /*10340*/  ISETP.LT.AND P2, PT, R4, UR5, !P0 ;  /* 0x0000000504007c0c */ /* 0x001fe2000c741270 */
[----:B------:R-:W0:Y:S02]  /*10350*/  LDCU UR5, c[0x0][0x39c] ;  /* 0x00007380ff0577ac */ /* 0x000e240008000800 */
[----:B------:R3:W-:Y:S01]  /*10360*/  @P1 STG.E.U16 desc[UR22][R8.64], R5 ;  /* 0x0000000508001986 */ /* 0x0007e2000c101516 */
[C---:B------:R-:W-:Y:S01]  /*10370*/  LEA R4, P1, R10.reuse, R2, 0x1 ;  /* 0x000000020a047211 */ /* 0x040fe200078208ff */
[----:B------:R-:W-:-:S03]  /*10380*/  VIADD R11, R10, UR4 ;  /* 0x000000040a0b7c36 */ /* 0x000fc60008000000 */
[-C--:B---3--:R-:W-:Y:S01]  /*10390*/  LEA.HI.X.SX32 R5, R10, R3.reuse, 0x1, P1 ;  /* 0x000000030a057211 */ /* 0x088fe200008f0eff */
[C---:B------:R-:W-:Y:S01]  /*103a0*/  VIADD R10, R0.reuse, 0x79 ;  /* 0x00000079000a7836 */ /* 0x040fe20000000000 */
[C---:B------:R-:W-:Y:S01]  /*103b0*/  LEA R6, P1, R11.reuse, R2, 0x1 ;  /* 0x000000020b067211 */ /* 0x040fe200078208ff */
[----:B------:R-:W-:Y:S02]  /*103c0*/  VIADD R9, R0, 0x7a ;  /* 0x0000007a00097836 */ /* 0x000fe40000000000 */
[----:B------:R3:W-:Y:S01]  /*103d0*/  @P5 STG.E.U16 desc[UR22][R4.64], R120 ;  /* 0x0000007804005986 */ /* 0x0007e2000c101516 */
[C---:B------:R-:W-:Y:S01]  /*103e0*/  LEA.HI.X.SX32 R7, R11.reuse, R3, 0x1, P1 ;  /* 0x000000030b077211 */ /* 0x040fe200008f0eff */
[----:B------:R-:W-:Y:S01]  /*103f0*/  VIADD R11, R11, UR4 ;  /* 0x000000040b0b7c36 */ /* 0x000fe20008000000 */
[----:B-1----:R-:W-:Y:S01]  /*10400*/  ISETP.LT.AND P1, PT, R10, UR6, !P0 ;  /* 0x000000060a007c0c */ /* 0x002fe2000c721270 */
[----:B------:R-:W-:Y:S01]  /*10410*/  VIADD R10, R0, 0x7b ;  /* 0x0000007b000a7836 */ /* 0x000fe20000000000 */
[----:B0-----:R-:W-:Y:S01]  /*10420*/  ISETP.LT.AND P5, PT, R9, UR5, !P0 ;  /* 0x0000000509007c0c */ /* 0x001fe2000c7a1270 */
[----:B------:R-:W0:Y:S01]  /*10430*/  LDCU UR5, c[0x0][0x39c] ;  /* 0x00007380ff0577ac */ /* 0x000e220008000800 */
[----:B------:R-:W1:Y:S01]  /*10440*/  LDCU UR6, c[0x0][0x39c] ;  /* 0x00007380ff0677ac */ /* 0x000e620008000800 */
[----:B---3--:R-:W-:-:S05]  /*10450*/  PRMT R5, R120, 0x7632, R5 ;  /* 0x0000763278057816 */ /* 0x008fca0000000005 */
[----:B------:R3:W-:Y:S01]  /*10460*/  @P4 STG.E.U16 desc[UR22][R6.64], R5 ;  /* 0x0000000506004986 */ /* 0x0007e2000c101516 */
[----:B------:R-:W-:-:S04]  /*10470*/  LEA R8, P4, R11, R2, 0x1 ;  /* 0x000000020b087211 */ /* 0x000fc800078808ff */
[C---:B------:R-:W-:Y:S01]  /*10480*/  LEA.HI.X.SX32 R9, R11.reuse, R3, 0x1, P4 ;  /* 0x000000030b097211 */ /* 0x040fe200020f0eff */
[----:B------:R-:W-:Y:S01]  /*10490*/  VIADD R11, R11, UR4 ;  /* 0x000000040b0b7c36 */ /* 0x000fe20008000000 */
[----:B--2---:R-:W-:-:S03]  /*104a0*/  ISETP.LT.AND P4, PT, R10, UR7, !P0 ;  /* 0x000000070a007c0c */ /* 0x004fc6000c781270 */
[----:B------:R2:W-:Y:S01]  /*104b0*/  @P3 STG.E.U16 desc[UR22][R8.64], R122 ;  /* 0x0000007a08003986 */ /* 0x0005e2000c101516 */
[C---:B------:R-:W-:Y:S01]  /*104c0*/  LEA R4, P3, R11.reuse, R2, 0x1 ;  /* 0x000000020b047211 */ /* 0x040fe200078608ff */
[----:B------:R-:W-:-:S03]  /*104d0*/  VIADD R10, R11, UR4 ;  /* 0x000000040b0a7c36 */ /* 0x000fc60008000000 */
[----:B---3--:R-:W-:Y:S01]  /*104e0*/  LEA.HI.X.SX32 R5, R11, R3, 0x1, P3 ;  /* 0x000000030b057211 */ /* 0x008fe200018f0eff */
[----:B------:R-:W-:Y:S01]  /*104f0*/  VIADD R11, R0, 0x7c ;  /* 0x0000007c000b7836 */ /* 0x000fe20000000000 */
[----:B------:R-:W-:Y:S01]  /*10500*/  LEA R6, P3, R10, R2, 0x1 ;  /* 0x000000020a067211 */ /* 0x000fe200078608ff */
[----:B------:R-:W-:-:S03]  /*10510*/  VIADD R0, R0, 0x7f ;  /* 0x0000007f00007836 */ /* 0x000fc60000000000 */
[C---:B------:R-:W-:Y:S01]  /*10520*/  LEA.HI.X.SX32 R7, R10.reuse, R3, 0x1, P3 ;  /* 0x000000030a077211 */ /* 0x040fe200018f0eff */
[----:B------:R-:W-:Y:S01]  /*10530*/  VIADD R10, R10, UR4 ;  /* 0x000000040a0a7c36 */ /* 0x000fe20008000000 */
[----:B--2---:R-:W-:Y:S02]  /*10540*/  PRMT R9, R122, 0x7632, R9 ;  /* 0x000076327a097816 */ /* 0x004fe40000000009 */
[----:B0-----:R-:W-:Y:S01]  /*10550*/  ISETP.LT.AND P3, PT, R11, UR5, !P0 ;  /* 0x000000050b007c0c */ /* 0x001fe2000c761270 */
[C---:B------:R-:W-:Y:S01]  /*10560*/  VIADD R11, R10.reuse, UR4 ;  /* 0x000000040a0b7c36 */ /* 0x040fe20008000000 */
[----:B------:R-:W0:Y:S01]  /*10570*/  LDCU UR5, c[0x0][0x39c] ;  /* 0x00007380ff0577ac */ /* 0x000e220008000800 */
[----:B------:R2:W-:Y:S04]  /*10580*/  @P6 STG.E.U16 desc[UR22][R4.64], R9 ;  /* 0x0000000904006986 */ /* 0x0005e8000c101516 */
[----:B------:R3:W-:Y:S01]  /*10590*/  @P2 STG.E.U16 desc[UR22][R6.64], R124 ;  /* 0x0000007c06002986 */ /* 0x0007e2000c101516 */
[----:B------:R-:W-:-:S04]  /*105a0*/  LEA R8, P2, R10, R2, 0x1 ;  /* 0x000000020a087211 */ /* 0x000fc800078408ff */
[----:B--2---:R-:W-:Y:S01]  /*105b0*/  LEA.HI.X.SX32 R9, R10, R3, 0x1, P2 ;  /* 0x000000030a097211 */ /* 0x004fe200010f0eff */
[C---:B------:R-:W-:Y:S01]  /*105c0*/  VIADD R10, R11.reuse, UR4 ;  /* 0x000000040b0a7c36 */ /* 0x040fe20008000000 */
[----:B------:R-:W-:Y:S02]  /*105d0*/  PRMT R5, R124, 0x7632, R5 ;  /* 0x000076327c057816 */ /* 0x000fe40000000005 */
[----:B-1----:R-:W-:Y:S01]  /*105e0*/  ISETP.LT.AND P2, PT, R12, UR6, !P0 ;  /* 0x000000060c007c0c */ /* 0x002fe2000c741270 */
[C---:B------:R-:W-:Y:S01]  /*105f0*/  VIADD R13, R10.reuse, UR4 ;  /* 0x000000040a0d7c36 */ /* 0x040fe20008000000 */
[----:B------:R-:W1:Y:S01]  /*10600*/  LDCU UR6, c[0x0][0x39c] ;  /* 0x00007380ff0677ac */ /* 0x000e620008000800 */
[----:B------:R2:W-:Y:S01]  /*10610*/  @P1 STG.E.U16 desc[UR22][R8.64], R5 ;  /* 0x0000000508001986 */ /* 0x0005e2000c101516 */
[-C--:B------:R-:W-:Y:S01]  /*10620*/  LEA R4, P1, R11, R2.reuse, 0x1 ;  /* 0x000000020b047211 */ /* 0x080fe200078208ff */
[----:B------:R-:W-:Y:S01]  /*10630*/  VIADD R14, R13, UR4 ;  /* 0x000000040d0e7c36 */ /* 0x000fe20008000000 */
[----:B---3--:R-:W-:-:S03]  /*10640*/  LEA R6, P6, R10, R2, 0x1 ;  /* 0x000000020a067211 */ /* 0x008fc600078c08ff */
[----:B------:R-:W-:Y:S01]  /*10650*/  VIADD R15, R14, UR4 ;  /* 0x000000040e0f7c36 */ /* 0x000fe20008000000 */
[-C--:B------:R-:W-:Y:S02]  /*10660*/  LEA.HI.X.SX32 R7, R10, R3.reuse, 0x1, P6 ;  /* 0x000000030a077211 */ /* 0x080fe400030f0eff */
[-C--:B------:R-:W-:Y:S01]  /*10670*/  LEA R12, P6, R14, R2.reuse, 0x1 ;  /* 0x000000020e0c7211 */ /* 0x080fe200078c08ff */
[----:B------:R-:W-:Y:S01]  /*10680*/  VIADD R16, R15, UR4 ;  /* 0x000000040f107c36 */ /* 0x000fe20008000000 */
[----:B--2---:R-:W-:Y:S02]  /*10690*/  LEA.HI.X.SX32 R5, R11, R3, 0x1, P1 ;  /* 0x000000030b057211 */ /* 0x004fe400008f0eff */
[----:B------:R-:W-:-:S03]  /*106a0*/  LEA R10, P1, R13, R2, 0x1 ;  /* 0x000000020d0a7211 */ /* 0x000fc600078208ff */
[----:B------:R2:W-:Y:S01]  /*106b0*/  @P5 STG.E.U16 desc[UR22][R4.64], R126 ;  /* 0x0000007e04005986 */ /* 0x0005e2000c101516 */
[-C--:B------:R-:W-:Y:S02]  /*106c0*/  LEA.HI.X.SX32 R11, R13, R3.reuse, 0x1, P1 ;  /* 0x000000030d0b7211 */ /* 0x080fe400008f0eff */
[-C--:B------:R-:W-:Y:S02]  /*106d0*/  LEA.HI.X.SX32 R13, R14, R3.reuse, 0x1, P6 ;  /* 0x000000030e0d7211 */ /* 0x080fe400030f0eff */
[----:B------:R-:W-:Y:S02]  /*106e0*/  LEA R8, P6, R16, R2, 0x1 ;  /* 0x0000000210087211 */ /* 0x000fe400078c08ff */
[----:B0-----:R-:W-:Y:S02]  /*106f0*/  ISETP.LT.AND P1, PT, R17, UR5, !P0 ;  /* 0x0000000511007c0c */ /* 0x001fe4000c721270 */
[----:B-1----:R-:W-:Y:S02]  /*10700*/  ISETP.LT.AND P0, PT, R0, UR6, !P0 ;  /* 0x0000000600007c0c */ /* 0x002fe4000c701270 */
[----:B------:R-:W-:-:S02]  /*10710*/  LEA.HI.X.SX32 R9, R16, R3, 0x1, P6 ;  /* 0x0000000310097211 */ /* 0x000fc400030f0eff */
[----:B------:R-:W-:Y:S02]  /*10720*/  PRMT R0, R126, 0x7632, R0 ;  /* 0x000076327e007816 */ /* 0x000fe40000000000 */
[C---:B------:R-:W-:Y:S02]  /*10730*/  LEA R2, P6, R15.reuse, R2, 0x1 ;  /* 0x000000020f027211 */ /* 0x040fe400078c08ff */
[----:B--2---:R-:W-:Y:S01]  /*10740*/  PRMT R5, R128, 0x7632, R5 ;  /* 0x0000763280057816 */ /* 0x004fe20000000005 */
[----:B------:R0:W-:Y:S01]  /*10750*/  @P4 STG.E.U16 desc[UR22][R6.64], R0 ;  /* 0x0000000006004986 */ /* 0x0001e2000c101516 */
[----:B------:R-:W-:-:S03]  /*10760*/  LEA.HI.X.SX32 R3, R15, R3, 0x1, P6 ;  /* 0x000000030f037211 */ /* 0x000fc600030f0eff */
[----:B------:R1:W-:Y:S04]  /*10770*/  @P3 STG.E.U16 desc[UR22][R10.64], R128 ;  /* 0x000000800a003986 */ /* 0x0003e8000c101516 */
[----:B------:R1:W-:Y:S01]  /*10780*/  @P2 STG.E.U16 desc[UR22][R12.64], R5 ;  /* 0x000000050c002986 */ /* 0x0003e2000c101516 */
[----:B0-----:R-:W-:-:S03]  /*10790*/  PRMT R7, R130, 0x7632, R7 ;  /* 0x0000763282077816 */ /* 0x001fc60000000007 */
[----:B------:R1:W-:Y:S04]  /*107a0*/  @P1 STG.E.U16 desc[UR22][R2.64], R130 ;  /* 0x0000008202001986 */ /* 0x0003e8000c101516 */
[----:B------:R1:W-:Y:S01]  /*107b0*/  @P0 STG.E.U16 desc[UR22][R8.64], R7 ;  /* 0x0000000708000986 */ /* 0x0003e2000c101516 */
[----:B----4-:R-:W-:Y:S06]  /*107c0*/  BAR.SYNC.DEFER_BLOCKING 0x0 ;  /* 0x0000000000007b1d */ /* 0x010fec0000010000 */
[----:B------:R-:W-:Y:S05]  /*107d0*/  BRA.U UP0, `(.L_x_14) ;  /* 0x0000000100a07547 */ /* 0x000fea000b800000 */
[----:B------:R-:W0:Y:S01]  /*107e0*/  S2UR UR5, SR_CgaCtaId ;  /* 0x00000000000579c3 */ /* 0x000e220000008800 */
[----:B------:R-:W-:Y:S01]  /*107f0*/  NOP ;  /* 0x0000000000007918 */ /* 0x000fe20000000000 */
[----:B------:R-:W-:Y:S01]  /*10800*/  UMOV UR4, 0x50 ;  /* 0x0000005000047882 */ /* 0x000fe20000000000 */
[----:B------:R-:W-:Y:S02]  /*10810*/  IMAD.U32 R0, RZ, RZ, UR8 ;  /* 0x00000008ff007e24 */ /* 0x000fe4000f8e00ff */
[----:B-1----:R-:W-:Y:S02]  /*10820*/  IMAD.MOV.U32 R3, RZ, RZ, 0xff ;  /* 0x000000ffff037424 */ /* 0x002fe400078e00ff */
[----:B------:R-:W-:Y:S01]  /*10830*/  IMAD.MOV.U32 R7, RZ, RZ, 0x1 ;  /* 0x00000001ff077424 */ /* 0x000fe200078e00ff */
[----:B------:R-:W-:-:S04]  /*10840*/  LOP3.LUT R0, R0, 0xffff, RZ, 0xc0, !PT ;  /* 0x0000ffff00007812 */ /* 0x000fc800078ec0ff */
[----:B------:R-:W-:-:S05]  /*10850*/  SHF.R.U32.HI R0, RZ, 0x5, R0 ;  /* 0x00000005ff007819 */ /* 0x000fca0000011600 */
[----:B------:R-:W-:Y:S01]  /*10860*/  VIADD R2, R0, 0x10 ;  /* 0x0000001000027836 */ /* 0x000fe20000000000 */
[----:B------:R-:W-:Y:S01]  /*10870*/  SHF.L.U32 R0, R3, R0, RZ ;  /* 0x0000000003007219 */ /* 0x000fe200000006ff */
[----:B0-----:R-:W-:-:S03]  /*10880*/  ULEA UR6, UR5, UR4, 0x18 ;  /* 0x0000000405067291 */ /* 0x001fc6000f8ec0ff */
[----:B------:R-:W-:-:S04]  /*10890*/  SHF.L.U32 R3, R7, R2, RZ ;  /* 0x0000000207037219 */ /* 0x000fc800000006ff */
[----:B------:R-:W-:Y:S02]  /*108a0*/  LOP3.LUT R0, R3, R0, RZ, 0xfc, !PT ;  /* 0x0000000003007212 */ /* 0x000fe400078efcff */
[----:B------:R-:W0:Y:S02]  /*108b0*/  LDS R5, [UR6] ;  /* 0x00000006ff057984 */ /* 0x000e240008000800 */
[C---:B------:R-:W-:Y:S02]  /*108c0*/  LOP3.LUT R2, R0.reuse, 0xffff, RZ, 0xc0, !PT ;  /* 0x0000ffff00027812 */ /* 0x040fe400078ec0ff */
[----:B0-----:R-:W-:-:S04]  /*108d0*/  LOP3.LUT R3, R0, 0xffff, R5, 0x80, !PT ;  /* 0x0000ffff00037812 */ /* 0x001fc800078e8005 */
[----:B------:R-:W-:-:S13]  /*108e0*/  ISETP.NE.AND P0, PT, R3, R2, PT ;  /* 0x000000020300720c */ /* 0x000fda0003f05270 */
[----:B------:R-:W-:Y:S05]  /*108f0*/  @P0 BRA `(.L_x_15) ;  /* 0x0000000000500947 */ /* 0x000fea0003800000 */
[----:B------:R-:W-:Y:S02]  /*10900*/  SHF.R.U32.HI R5, RZ, 0x10, R5 ;  /* 0x00000010ff057819 */ /* 0x000fe40000011605 */
[----:B------:R-:W-:-:S04]  /*10910*/  SHF.R.U32.HI R2, RZ, 0x10, R0 ;  /* 0x00000010ff027819 */ /* 0x000fc80000011600 */
[----:B------:R-:W-:-:S04]  /*10920*/  LOP3.LUT R5, R5, R2, RZ, 0xc0, !PT ;  /* 0x0000000205057212 */ /* 0x000fc800078ec0ff */
[----:B------:R-:W-:-:S13]  /*10930*/  ISETP.NE.AND P0, PT, R5, R2, PT ;  /* 0x000000020500720c */ /* 0x000fda0003f05270 */
[----:B------:R-:W-:Y:S05]  /*10940*/  @P0 BRA `(.L_x_16) ;  /* 0x0000000000300947 */ /* 0x000fea0003800000 */
[----:B------:R-:W-:Y:S01]  /*10950*/  R2UR UR4, R0 ;  /* 0x00000000000472ca */ /* 0x000fe200000e0000 */
[----:B------:R-:W-:Y:S01]  /*10960*/  VOTEU.ANY UR5, UPT, PT ;  /* 0x0000000000057886 */ /* 0x000fe200038e0100 */
[----:B------:R-:W0:Y:S01]  /*10970*/  S2R R0, SR_LANEID ;  /* 0x0000000000007919 */ /* 0x000e220000000000 */
[----:B------:R-:W-:-:S10]  /*10980*/  UFLO.U32 UR5, UR5 ;  /* 0x00000005000572bd */ /* 0x000fd400080e0000 */
[----:B------:R-:W-:-:S06]  /*10990*/  ULOP3.LUT UR4, URZ, UR4, URZ, 0x33, !UPT ;  /* 0x00000004ff047292 */ /* 0x000fcc000f8e33ff */
[----:B------:R-:W-:-:S04]  /*109a0*/  IMAD.U32 R2, RZ, RZ, UR4 ;  /* 0x00000004ff027e24 */ /* 0x000fc8000f8e00ff */
[----:B------:R-:W1:Y:S02]  /*109b0*/  REDUX UR7, R2 ;  /* 0x00000000020773c4 */ /* 0x000e640000000000 */
[----:B------:R2:W-:Y:S01]  /*109c0*/  UTCATOMSWS.AND URZ, UR4 ;  /* 0x0000000400ff79e3 */ /* 0x0005e20008000000 */
[----:B0-----:R-:W-:Y:S01]  /*109d0*/  ISETP.EQ.U32.AND P0, PT, R0, UR5, PT ;  /* 0x0000000500007c0c */ /* 0x001fe2000bf02070 */
[----:B-1----:R-:W-:-:S12]  /*109e0*/  IMAD.U32 R0, RZ, RZ, UR7 ;  /* 0x00000007ff007e24 */ /* 0x002fd8000f8e00ff */
[----:B------:R2:W-:Y:S01]  /*109f0*/  @P0 ATOMS.AND RZ, [UR6], R0 ;  /* 0x00000000ffff098c */ /* 0x0005e2000a800006 */
[----:B------:R-:W-:Y:S05]  /*10a00*/  BRA `(.L_x_14) ;  /* 0x0000000000147947 */ /* 0x000fea0003800000 */
.L_x_16:
[----:B------:R-:W-:-:S07]  /*10a10*/  MOV R2, 0x10a30 ;  /* 0x00010a3000027802 */ /* 0x000fce0000000f00 */
[----:B------:R-:W-:Y:S05]  /*10a20*/  CALL.REL.NOINC `($__internal_0_$__cuda_sm10x_tcgen05_guardrail_trap_col_being_dealloced_not_returned_by_alloc) ;  /* 0x00000000002c7944 */ /* 0x000fea0003c00000 */
[----:B------:R-:W-:Y:S05]  /*10a30*/  BRA `(.L_x_14) ;  /* 0x0000000000087947 */ /* 0x000fea0003800000 */
.L_x_15:
[----:B------:R-:W-:-:S07]  /*10a40*/  MOV R2, 0x10a60 ;  /* 0x00010a6000027802 */ /* 0x000fce0000000f00 */
[----:B------:R-:W-:Y:S05]  /*10a50*/  CALL.REL.NOINC `($__internal_2_$__cuda_sm10x_tcgen05_guardrail_trap_unallocated_columns_being_dealloced) ;  /* 0x0000000000387944 */ /* 0x000fea0003c00000 */
.L_x_14:
[----:B------:R-:W-:Y:S01]  /*10a60*/  NOP ;  /* 0x0000000000007918 */ /* 0x000fe20000000000 */
[----:B--2---:R-:W-:Y:S05]  /*10a70*/  EXIT ;  /* 0x000000000000794d */ /* 0x004fea0003800000 */
.L_x_9:
[----:B------:R-:W0:Y:S02]  /*10a80*/  SYNCS.PHASECHK.TRANS64.TRYWAIT P1, [UR11], R7 ;  /* 0x00000007ff0075a7 */ /* 0x000e24000802110b */
[----:B0-----:R-:W-:Y:S05]  /*10a90*/  @!P1 BRA `(.L_x_9) ;  /* 0xfffffffc00f89947 */ /* 0x001fea000383ffff */
[----:B------:R-:W-:Y:S05]  /*10aa0*/  BRA `(.L_x_17) ;  /* 0xffffffa400e87947 */ /* 0x000fea000383ffff */
.L_x_13:
[----:B------:R-:W0:Y:S02]  /*10ab0*/  SYNCS.PHASECHK.TRANS64.TRYWAIT P0, [UR11], R2 ;  /* 0x00000002ff0075a7 */ /* 0x000e24000800110b */
[----:B0-----:R-:W-:Y:S05]  /*10ac0*/  @!P0 BRA `(.L_x_13) ;  /* 0xfffffffc00f88947 */ /* 0x001fea000383ffff */
[----:B------:R-:W-:Y:S05]  /*10ad0*/  BRA `(.L_x_12) ;  /* 0xffffffbc00587947 */ /* 0x000fea000383ffff */
        .weak           $__internal_0_$__cuda_sm10x_tcgen05_guardrail_trap_col_being_dealloced_not_returned_by_alloc
        .type           $__internal_0_$__cuda_sm10x_tcgen05_guardrail_trap_col_being_dealloced_not_returned_by_alloc,@function
        .size           $__internal_0_$__cuda_sm10x_tcgen05_guardrail_trap_col_being_dealloced_not_returned_by_alloc,($__internal_1_$__cuda_sm10x_tcgen05_guardrail_trap_phase_invalid_during_alloc - $__internal_0_$__cuda_sm10x_tcgen05_guardrail_trap_col_being_dealloced_not_returned_by_alloc)
$__internal_0_$__cuda_sm10x_tcgen05_guardrail_trap_col_being_dealloced_not_returned_by_alloc:
[----:B------:R-:W-:Y:S05]  /*10ae0*/  BPT.TRAP 0x1 ;  /* 0x000000040000795c */ /* 0x000fea0000300000 */
[----:B------:R-:W-:-:S04]  /*10af0*/  IMAD.MOV.U32 R3, RZ, RZ, 0x0 ;  /* 0x00000000ff037424 */ /* 0x000fc800078e00ff */
[----:B------:R-:W-:Y:S05]  /*10b00*/  RET.REL.NODEC R2 `(matmul_kernel) ;  /* 0xfffffef4023c7950 */ /* 0x000fea0003c3ffff */
        .weak           $__internal_1_$__cuda_sm10x_tcgen05_guardrail_trap_phase_invalid_during_alloc
        .type           $__internal_1_$__cuda_sm10x_tcgen05_guardrail_trap_phase_invalid_during_alloc,@function
        .size           $__internal_1_$__cuda_sm10x_tcgen05_guardrail_trap_phase_invalid_during_alloc,($__internal_2_$__cuda_sm10x_tcgen05_guardrail_trap_unallocated_columns_being_dealloced - $__internal_1_$__cuda_sm10x_tcgen05_guardrail_trap_phase_invalid_during_alloc)
$__internal_1_$__cuda_sm10x_tcgen05_guardrail_trap_phase_invalid_during_alloc:
[----:B------:R-:W-:Y:S05]  /*10b10*/  BPT.TRAP 0x1 ;  /* 0x000000040000795c */ /* 0x000fea0000300000 */
[----:B------:R-:W-:-:S04]  /*10b20*/  IMAD.MOV.U32 R3, RZ, RZ, 0x0 ;  /* 0x00000000ff037424 */ /* 0x000fc800078e00ff */
[----:B------:R-:W-:Y:S05]  /*10b30*/  RET.REL.NODEC R2 `(matmul_kernel) ;  /* 0xfffffef402307950 */ /* 0x000fea0003c3ffff */
        .weak           $__internal_2_$__cuda_sm10x_tcgen05_guardrail_trap_unallocated_columns_being_dealloced
        .type           $__internal_2_$__cuda_sm10x_tcgen05_guardrail_trap_unallocated_columns_being_dealloced,@function
        .size           $__internal_2_$__cuda_sm10x_tcgen05_guardrail_trap_unallocated_columns_being_dealloced,(.L_x_21 - $__internal_2_$__cuda_sm10x_tcgen05_guardrail_trap_unallocated_columns_being_dealloced)
$__internal_2_$__cuda_sm10x_tcgen05_guardrail_trap_unallocated_columns_being_dealloced:
[----:B------:R-:W-:Y:S05]  /*10b40*/  BPT.TRAP 0x1 ;  /* 0x000000040000795c */ /* 0x000fea0000300000 */
[----:B------:R-:W-:-:S04]  /*10b50*/  IMAD.MOV.U32 R3, RZ, RZ, 0x0 ;  /* 0x00000000ff037424 */ /* 0x000fc800078e00ff */
[----:B------:R-:W-:Y:S05]  /*10b60*/  RET.REL.NODEC R2 `(matmul_kernel) ;  /* 0xfffffef402247950 */ /* 0x000fea0003c3ffff */
.L_x_18:
[----:B------:R-:W-:-:S00]  /*10b70*/  BRA `(.L_x_18) ;  /* 0xfffffffc00fc7947 */ /* 0x000fc0000383ffff */
[----:B------:R-:W-:-:S00]  /*10b80*/  NOP ;  /* 0x0000000000007918 */ /* 0x000fc00000000000 */
[----:B------:R-:W-:-:S00]  /*10b90*/  NOP ;  /* 0x0000000000007918 */ /* 0x000fc00000000000 */
[----:B------:R-:W-:-:S00]  /*10ba0*/  NOP ;  /* 0x0000000000007918 */ /* 0x000fc00000000000 */
[----:B------:R-:W-:-:S00]  /*10bb0*/  NOP ;  /* 0x0000000000007918 */ /* 0x000fc00000000000 */
[----:B------:R-:W-:-:S00]  /*10bc0*/  NOP ;  /* 0x0000000000007918 */ /* 0x000fc00000000000 */
[----:B------:R-:W-:-:S00]  /*10bd0*/  NOP ;  /* 0x0000000000007918 */ /* 0x000fc00000000000 */
[----:B------:R-:W-:-:S00]  /*10be0*/  NOP ;  /* 0x0000000000007918 */ /* 0x000fc00000000000 */
[----:B------:R-:W-:-:S00]  /*10bf0*/  NOP ;  /* 0x0000000000007918 */ /* 0x000fc00000000000 */
.L_x_21:


//--------------------- .nv.shared.matmul_kernel  --------------------------
	.section	.nv.shared.matmul_kernel,"aw",@nobits
	.sectionflags	@""
	.align	16
	.zero		1024


//--------------------- .nv.shared.reserved.0     --------------------------
	.section	.nv.shared.reserved.0,"aw",@nobits
	.align	8
	.weak		__nv_reservedSMEM_offset_0_alias
	.size		__nv_reservedSMEM_offset_0_alias, 0, 64
	.other		__nv_reservedSMEM_offset_0_alias,@"STO_CUDA_RESERVED_SHARED STV_DEFAULT"
__nv_reservedSMEM_offset_0_alias:
	.zero		0
.nv.shared.reserved.0:
	.zero		64
	.weak		__nv_reservedSMEM_allocation_phase
	.type		__nv_reservedSMEM_allocation_phase,@object
	.size		__nv_reservedSMEM_allocation_phase,(.L_0 - __nv_reservedSMEM_allocation_phase)
__nv_reservedSMEM_allocation_phase:
	.zero		1
.L_0:
	.zero		7
	.weak		__nv_reservedSMEM_devtool_atexit_pc
	.type		__nv_reservedSMEM_devtool_atexit_pc,@object
	.size		__nv_reservedSMEM_devtool_atexit_pc,(__nv_reservedSMEM_allocation_mask - __nv_reservedSMEM_devtool_atexit_pc)
__nv_reservedSMEM_devtool_atexit_pc:
	.zero		8
	.weak		__nv_reservedSMEM_allocation_mask
	.type		__nv_reservedSMEM_allocation_mask,@object
	.size		__nv_reservedSMEM_allocation_mask,(.L_2 - __nv_reservedSMEM_allocation_mask)
__nv_reservedSMEM_allocation_mask:
	.zero		4
.L_2:


//--------------------- .nv.constant0.matmul_kernel --------------------------
	.section	.nv.constant0.matmul_kernel,"a",@progbits
	.sectionflags	@""
	.align	4
.nv.constant0.matmul_kernel:
	.zero		976


//--------------------- SYMBOLS --------------------------

	.type		.nv.reservedSmem.offset0,@object
	.size		.nv.reservedSmem.offset0,0x4
	.type		.nv.reservedSmem.cap,@object
	.size		.nv.reservedSmem.cap,0x4
